	.target	sm_90a

	.elftype	@"ET_EXEC"


//--------------------- .note.nv.tkinfo           --------------------------
	.section	.note.nv.tkinfo,"",@"SHT_NOTE"
	.sectionflags	@"SHF_NOTE_NV_TKINFO"
	.tkinfo
        /*0018*/ 	.word	0x00000002
        /*0030*/ 	.string	""
        /*0030*/ 	.string	"ptxas"
        /*0030*/ 	.string	"Cuda compilation tools, release 13.0, V13.0.88"
        /*0030*/ 	.string	"Build cuda_13.0.r13.0/compiler.36424714_0"
        /*0030*/ 	.string	"-arch sm_90a -m 64 "



//--------------------- .note.nv.cuinfo           --------------------------
	.section	.note.nv.cuinfo,"",@"SHT_NOTE"
	.sectionflags	@"SHF_NOTE_NV_CUINFO"
        /*0018*/ 	.short	0x0002
        /*001a*/ 	.short	0x005a
        /*001c*/ 	.short	0x0082
	.zero		2


//--------------------- .nv.info                  --------------------------
	.section	.nv.info,"",@"SHT_CUDA_INFO"
	.align	4


	//----- nvinfo : EIATTR_REGCOUNT
	.align		4
        /*0000*/ 	.byte	0x04, 0x2f
        /*0002*/ 	.short	(.L_12 - .L_11)
	.align		4
.L_11:
        /*0004*/ 	.word	index@(_ZN7cutlass13device_kernelIN5flash19enable_sm80_to_sm89INS1_16FlashAttnFwdSm80INS1_25CollectiveMainloopFwdSm80ILi8ELi2ELb0EN4cute5tupleIJNS5_1CILi128EEENS7_ILi64EEENS7_ILi192EEEEEELi192ENS_6half_tEfNS_4arch4Sm80ELb1ELb0ELb0ELb1ELb0ELb1ELb1ELb1EEENS1_21CollectiveEpilogueFwdINS6_IJS8_SA_S9_EEENS6_IJNS7_ILi1EEESI_SI_EEESC_SE_Li256ELb1ELb1ELb1ELb0EEENS1_36VarlenDynamicPersistentTileSchedulerILi128ELi64ELi256ELi256ELb1ELb1ELb0ELb1ELb1ELb1EEEEEEEEEvNT_6ParamsE)
        /*0008*/ 	.word	0x00000004


	//----- nvinfo : EIATTR_FRAME_SIZE
	.align		4
.L_12:
        /*000c*/ 	.byte	0x04, 0x11
        /*000e*/ 	.short	(.L_14 - .L_13)
	.align		4
.L_13:
        /*0010*/ 	.word	index@(_ZN7cutlass13device_kernelIN5flash19enable_sm80_to_sm89INS1_16FlashAttnFwdSm80INS1_25CollectiveMainloopFwdSm80ILi8ELi2ELb0EN4cute5tupleIJNS5_1CILi128EEENS7_ILi64EEENS7_ILi192EEEEEELi192ENS_6half_tEfNS_4arch4Sm80ELb1ELb0ELb0ELb1ELb0ELb1ELb1ELb1EEENS1_21CollectiveEpilogueFwdINS6_IJS8_SA_S9_EEENS6_IJNS7_ILi1EEESI_SI_EEESC_SE_Li256ELb1ELb1ELb1ELb0EEENS1_36VarlenDynamicPersistentTileSchedulerILi128ELi64ELi256ELi256ELb1ELb1ELb0ELb1ELb1ELb1EEEEEEEEEvNT_6ParamsE)
        /*0014*/ 	.word	0x00000000


	//----- nvinfo : EIATTR_REGCOUNT
	.align		4
.L_14:
        /*0018*/ 	.byte	0x04, 0x2f
        /*001a*/ 	.short	(.L_16 - .L_15)
	.align		4
.L_15:
        /*001c*/ 	.word	index@(_ZN7cutlass13device_kernelIN5flash19enable_sm80_to_sm89INS1_16FlashAttnFwdSm80INS1_25CollectiveMainloopFwdSm80ILi8ELi2ELb0EN4cute5tupleIJNS5_1CILi128EEENS7_ILi64EEENS7_ILi192EEEEEELi192ENS_6half_tEfNS_4arch4Sm80ELb1ELb0ELb0ELb1ELb0ELb0ELb1ELb1EEENS1_21CollectiveEpilogueFwdINS6_IJS8_SA_S9_EEENS6_IJNS7_ILi1EEESI_SI_EEESC_SE_Li256ELb1ELb1ELb1ELb0EEENS1_36VarlenDynamicPersistentTileSchedulerILi128ELi64ELi256ELi256ELb1ELb1ELb0ELb1ELb1ELb1EEEEEEEEEvNT_6ParamsE)
        /*0020*/ 	.word	0x00000004


	//----- nvinfo : EIATTR_FRAME_SIZE
	.align		4
.L_16:
        /*0024*/ 	.byte	0x04, 0x11
        /*0026*/ 	.short	(.L_18 - .L_17)
	.align		4
.L_17:
        /*0028*/ 	.word	index@(_ZN7cutlass13device_kernelIN5flash19enable_sm80_to_sm89INS1_16FlashAttnFwdSm80INS1_25CollectiveMainloopFwdSm80ILi8ELi2ELb0EN4cute5tupleIJNS5_1CILi128EEENS7_ILi64EEENS7_ILi192EEEEEELi192ENS_6half_tEfNS_4arch4Sm80ELb1ELb0ELb0ELb1ELb0ELb0ELb1ELb1EEENS1_21CollectiveEpilogueFwdINS6_IJS8_SA_S9_EEENS6_IJNS7_ILi1EEESI_SI_EEESC_SE_Li256ELb1ELb1ELb1ELb0EEENS1_36VarlenDynamicPersistentTileSchedulerILi128ELi64ELi256ELi256ELb1ELb1ELb0ELb1ELb1ELb1EEEEEEEEEvNT_6ParamsE)
        /*002c*/ 	.word	0x00000000


	//----- nvinfo : EIATTR_REGCOUNT
	.align		4
.L_18:
        /*0030*/ 	.byte	0x04, 0x2f
        /*0032*/ 	.short	(.L_20 - .L_19)
	.align		4
.L_19:
        /*0034*/ 	.word	index@(_ZN7cutlass13device_kernelIN5flash19enable_sm80_to_sm89INS1_16FlashAttnFwdSm80INS1_25CollectiveMainloopFwdSm80ILi8ELi2ELb1EN4cute5tupleIJNS5_1CILi128EEENS7_ILi96EEENS7_ILi192EEEEEELi192ENS_6half_tEfNS_4arch4Sm80ELb1ELb0ELb0ELb0ELb0ELb0ELb1ELb1EEENS1_21CollectiveEpilogueFwdINS6_IJS8_SA_S9_EEENS6_IJNS7_ILi1EEESI_SI_EEESC_SE_Li256ELb0ELb1ELb1ELb0EEENS1_30DynamicPersistentTileSchedulerILi256ELi256ELb1ELb1ELb0EEEEEEEEEvNT_6ParamsE)
        /*0038*/ 	.word	0x00000004


	//----- nvinfo : EIATTR_FRAME_SIZE
	.align		4
.L_20:
        /*003c*/ 	.byte	0x04, 0x11
        /*003e*/ 	.short	(.L_22 - .L_21)
	.align		4
.L_21:
        /*0040*/ 	.word	index@(_ZN7cutlass13device_kernelIN5flash19enable_sm80_to_sm89INS1_16FlashAttnFwdSm80INS1_25CollectiveMainloopFwdSm80ILi8ELi2ELb1EN4cute5tupleIJNS5_1CILi128EEENS7_ILi96EEENS7_ILi192EEEEEELi192ENS_6half_tEfNS_4arch4Sm80ELb1ELb0ELb0ELb0ELb0ELb0ELb1ELb1EEENS1_21CollectiveEpilogueFwdINS6_IJS8_SA_S9_EEENS6_IJNS7_ILi1EEESI_SI_EEESC_SE_Li256ELb0ELb1ELb1ELb0EEENS1_30DynamicPersistentTileSchedulerILi256ELi256ELb1ELb1ELb0EEEEEEEEEvNT_6ParamsE)
        /*0044*/ 	.word	0x00000000


	//----- nvinfo : EIATTR_REGCOUNT
	.align		4
.L_22:
        /*0048*/ 	.byte	0x04, 0x2f
        /*004a*/ 	.short	(.L_24 - .L_23)
	.align		4
.L_23:
        /*004c*/ 	.word	index@(_ZN7cutlass13device_kernelIN5flash19enable_sm80_to_sm89INS1_16FlashAttnFwdSm80INS1_25CollectiveMainloopFwdSm80ILi8ELi2ELb0EN4cute5tupleIJNS5_1CILi128EEENS7_ILi64EEENS7_ILi192EEEEEELi192ENS_6half_tEfNS_4arch4Sm80ELb0ELb1ELb0ELb1ELb0ELb1ELb1ELb1EEENS1_21CollectiveEpilogueFwdINS6_IJS8_SA_S9_EEENS6_IJNS7_ILi1EEESI_SI_EEESC_SE_Li256ELb1ELb1ELb1ELb0EEENS1_36VarlenDynamicPersistentTileSchedulerILi128ELi64ELi256ELi256ELb1ELb1ELb0ELb1ELb0ELb1EEEEEEEEEvNT_6ParamsE)
        /*0050*/ 	.word	0x00000004


	//----- nvinfo : EIATTR_FRAME_SIZE
	.align		4
.L_24:
        /*0054*/ 	.byte	0x04, 0x11
        /*0056*/ 	.short	(.L_26 - .L_25)
	.align		4
.L_25:
        /*0058*/ 	.word	index@(_ZN7cutlass13device_kernelIN5flash19enable_sm80_to_sm89INS1_16FlashAttnFwdSm80INS1_25CollectiveMainloopFwdSm80ILi8ELi2ELb0EN4cute5tupleIJNS5_1CILi128EEENS7_ILi64EEENS7_ILi192EEEEEELi192ENS_6half_tEfNS_4arch4Sm80ELb0ELb1ELb0ELb1ELb0ELb1ELb1ELb1EEENS1_21CollectiveEpilogueFwdINS6_IJS8_SA_S9_EEENS6_IJNS7_ILi1EEESI_SI_EEESC_SE_Li256ELb1ELb1ELb1ELb0EEENS1_36VarlenDynamicPersistentTileSchedulerILi128ELi64ELi256ELi256ELb1ELb1ELb0ELb1ELb0ELb1EEEEEEEEEvNT_6ParamsE)
        /*005c*/ 	.word	0x00000000


	//----- nvinfo : EIATTR_REGCOUNT
	.align		4
.L_26:
        /*0060*/ 	.byte	0x04, 0x2f
        /*0062*/ 	.short	(.L_28 - .L_27)
	.align		4
.L_27:
        /*0064*/ 	.word	index@(_ZN7cutlass13device_kernelIN5flash19enable_sm80_to_sm89INS1_16FlashAttnFwdSm80INS1_25CollectiveMainloopFwdSm80ILi8ELi2ELb0EN4cute5tupleIJNS5_1CILi128EEENS7_ILi64EEENS7_ILi192EEEEEELi192ENS_6half_tEfNS_4arch4Sm80ELb0ELb1ELb0ELb1ELb0ELb0ELb1ELb1EEENS1_21CollectiveEpilogueFwdINS6_IJS8_SA_S9_EEENS6_IJNS7_ILi1EEESI_SI_EEESC_SE_Li256ELb1ELb1ELb1ELb0EEENS1_36VarlenDynamicPersistentTileSchedulerILi128ELi64ELi256ELi256ELb1ELb1ELb0ELb1ELb0ELb1EEEEEEEEEvNT_6ParamsE)
        /*0068*/ 	.word	0x00000004


	//----- nvinfo : EIATTR_FRAME_SIZE
	.align		4
.L_28:
        /*006c*/ 	.byte	0x04, 0x11
        /*006e*/ 	.short	(.L_30 - .L_29)
	.align		4
.L_29:
        /*0070*/ 	.word	index@(_ZN7cutlass13device_kernelIN5flash19enable_sm80_to_sm89INS1_16FlashAttnFwdSm80INS1_25CollectiveMainloopFwdSm80ILi8ELi2ELb0EN4cute5tupleIJNS5_1CILi128EEENS7_ILi64EEENS7_ILi192EEEEEELi192ENS_6half_tEfNS_4arch4Sm80ELb0ELb1ELb0ELb1ELb0ELb0ELb1ELb1EEENS1_21CollectiveEpilogueFwdINS6_IJS8_SA_S9_EEENS6_IJNS7_ILi1EEESI_SI_EEESC_SE_Li256ELb1ELb1ELb1ELb0EEENS1_36VarlenDynamicPersistentTileSchedulerILi128ELi64ELi256ELi256ELb1ELb1ELb0ELb1ELb0ELb1EEEEEEEEEvNT_6ParamsE)
        /*0074*/ 	.word	0x00000000


	//----- nvinfo : EIATTR_REGCOUNT
	.align		4
.L_30:
        /*0078*/ 	.byte	0x04, 0x2f
        /*007a*/ 	.short	(.L_32 - .L_31)
	.align		4
.L_31:
        /*007c*/ 	.word	index@(_ZN7cutlass13device_kernelIN5flash19enable_sm80_to_sm89INS1_16FlashAttnFwdSm80INS1_25CollectiveMainloopFwdSm80ILi8ELi2ELb0EN4cute5tupleIJNS5_1CILi128EEENS7_ILi64EEENS7_ILi192EEEEEELi192ENS_6half_tEfNS_4arch4Sm80ELb0ELb1ELb0ELb0ELb0ELb0ELb1ELb1EEENS1_21CollectiveEpilogueFwdINS6_IJS8_SA_S9_EEENS6_IJNS7_ILi1EEESI_SI_EEESC_SE_Li256ELb0ELb1ELb1ELb0EEENS1_19SingleTileSchedulerILb0ELb1ELb1ELi128EEEEEEEEEvNT_6ParamsE)
        /*0080*/ 	.word	0x00000004


	//----- nvinfo : EIATTR_FRAME_SIZE
	.align		4
.L_32:
        /*0084*/ 	.byte	0x04, 0x11
        /*0086*/ 	.short	(.L_34 - .L_33)
	.align		4
.L_33:
        /*0088*/ 	.word	index@(_ZN7cutlass13device_kernelIN5flash19enable_sm80_to_sm89INS1_16FlashAttnFwdSm80INS1_25CollectiveMainloopFwdSm80ILi8ELi2ELb0EN4cute5tupleIJNS5_1CILi128EEENS7_ILi64EEENS7_ILi192EEEEEELi192ENS_6half_tEfNS_4arch4Sm80ELb0ELb1ELb0ELb0ELb0ELb0ELb1ELb1EEENS1_21CollectiveEpilogueFwdINS6_IJS8_SA_S9_EEENS6_IJNS7_ILi1EEESI_SI_EEESC_SE_Li256ELb0ELb1ELb1ELb0EEENS1_19SingleTileSchedulerILb0ELb1ELb1ELi128EEEEEEEEEvNT_6ParamsE)
        /*008c*/ 	.word	0x00000000


	//----- nvinfo : EIATTR_REGCOUNT
	.align		4
.L_34:
        /*0090*/ 	.byte	0x04, 0x2f
        /*0092*/ 	.short	(.L_36 - .L_35)
	.align		4
.L_35:
        /*0094*/ 	.word	index@(_ZN7cutlass13device_kernelIN5flash19enable_sm80_to_sm89INS1_16FlashAttnFwdSm80INS1_25CollectiveMainloopFwdSm80ILi8ELi2ELb0EN4cute5tupleIJNS5_1CILi128EEENS7_ILi64EEENS7_ILi192EEEEEELi192ENS_6half_tEfNS_4arch4Sm80ELb0ELb0ELb0ELb1ELb0ELb1ELb1ELb1EEENS1_21CollectiveEpilogueFwdINS6_IJS8_SA_S9_EEENS6_IJNS7_ILi1EEESI_SI_EEESC_SE_Li256ELb1ELb1ELb1ELb0EEENS1_36VarlenDynamicPersistentTileSchedulerILi128ELi64ELi256ELi256ELb1ELb1ELb0ELb0ELb1ELb1EEEEEEEEEvNT_6ParamsE)
        /*0098*/ 	.word	0x00000004


	//----- nvinfo : EIATTR_FRAME_SIZE
	.align		4
.L_36:
        /*009c*/ 	.byte	0x04, 0x11
        /*009e*/ 	.short	(.L_38 - .L_37)
	.align		4
.L_37:
        /*00a0*/ 	.word	index@(_ZN7cutlass13device_kernelIN5flash19enable_sm80_to_sm89INS1_16FlashAttnFwdSm80INS1_25CollectiveMainloopFwdSm80ILi8ELi2ELb0EN4cute5tupleIJNS5_1CILi128EEENS7_ILi64EEENS7_ILi192EEEEEELi192ENS_6half_tEfNS_4arch4Sm80ELb0ELb0ELb0ELb1ELb0ELb1ELb1ELb1EEENS1_21CollectiveEpilogueFwdINS6_IJS8_SA_S9_EEENS6_IJNS7_ILi1EEESI_SI_EEESC_SE_Li256ELb1ELb1ELb1ELb0EEENS1_36VarlenDynamicPersistentTileSchedulerILi128ELi64ELi256ELi256ELb1ELb1ELb0ELb0ELb1ELb1EEEEEEEEEvNT_6ParamsE)
        /*00a4*/ 	.word	0x00000000


	//----- nvinfo : EIATTR_REGCOUNT
	.align		4
.L_38:
        /*00a8*/ 	.byte	0x04, 0x2f
        /*00aa*/ 	.short	(.L_40 - .L_39)
	.align		4
.L_39:
        /*00ac*/ 	.word	index@(_ZN7cutlass13device_kernelIN5flash19enable_sm80_to_sm89INS1_16FlashAttnFwdSm80INS1_25CollectiveMainloopFwdSm80ILi8ELi2ELb0EN4cute5tupleIJNS5_1CILi128EEENS7_ILi64EEENS7_ILi192EEEEEELi192ENS_6half_tEfNS_4arch4Sm80ELb0ELb0ELb0ELb1ELb0ELb0ELb1ELb1EEENS1_21CollectiveEpilogueFwdINS6_IJS8_SA_S9_EEENS6_IJNS7_ILi1EEESI_SI_EEESC_SE_Li256ELb1ELb1ELb1ELb0EEENS1_36VarlenDynamicPersistentTileSchedulerILi128ELi64ELi256ELi256ELb1ELb1ELb0ELb0ELb1ELb1EEEEEEEEEvNT_6ParamsE)
        /*00b0*/ 	.word	0x00000004


	//----- nvinfo : EIATTR_FRAME_SIZE
	.align		4
.L_40:
        /*00b4*/ 	.byte	0x04, 0x11
        /*00b6*/ 	.short	(.L_42 - .L_41)
	.align		4
.L_41:
        /*00b8*/ 	.word	index@(_ZN7cutlass13device_kernelIN5flash19enable_sm80_to_sm89INS1_16FlashAttnFwdSm80INS1_25CollectiveMainloopFwdSm80ILi8ELi2ELb0EN4cute5tupleIJNS5_1CILi128EEENS7_ILi64EEENS7_ILi192EEEEEELi192ENS_6half_tEfNS_4arch4Sm80ELb0ELb0ELb0ELb1ELb0ELb0ELb1ELb1EEENS1_21CollectiveEpilogueFwdINS6_IJS8_SA_S9_EEENS6_IJNS7_ILi1EEESI_SI_EEESC_SE_Li256ELb1ELb1ELb1ELb0EEENS1_36VarlenDynamicPersistentTileSchedulerILi128ELi64ELi256ELi256ELb1ELb1ELb0ELb0ELb1ELb1EEEEEEEEEvNT_6ParamsE)
        /*00bc*/ 	.word	0x00000000


	//----- nvinfo : EIATTR_REGCOUNT
	.align		4
.L_42:
        /*00c0*/ 	.byte	0x04, 0x2f
        /*00c2*/ 	.short	(.L_44 - .L_43)
	.align		4
.L_43:
        /*00c4*/ 	.word	index@(_ZN7cutlass13device_kernelIN5flash19enable_sm80_to_sm89INS1_16FlashAttnFwdSm80INS1_25CollectiveMainloopFwdSm80ILi8ELi2ELb1EN4cute5tupleIJNS5_1CILi128EEENS7_ILi96EEENS7_ILi192EEEEEELi192ENS_6half_tEfNS_4arch4Sm80ELb0ELb0ELb0ELb0ELb0ELb0ELb1ELb1EEENS1_21CollectiveEpilogueFwdINS6_IJS8_SA_S9_EEENS6_IJNS7_ILi1EEESI_SI_EEESC_SE_Li256ELb0ELb1ELb1ELb0EEENS1_19SingleTileSchedulerILb0ELb1ELb1ELi128EEEEEEEEEvNT_6ParamsE)
        /*00c8*/ 	.word	0x00000004


	//----- nvinfo : EIATTR_FRAME_SIZE
	.align		4
.L_44:
        /*00cc*/ 	.byte	0x04, 0x11
        /*00ce*/ 	.short	(.L_46 - .L_45)
	.align		4
.L_45:
        /*00d0*/ 	.word	index@(_ZN7cutlass13device_kernelIN5flash19enable_sm80_to_sm89INS1_16FlashAttnFwdSm80INS1_25CollectiveMainloopFwdSm80ILi8ELi2ELb1EN4cute5tupleIJNS5_1CILi128EEENS7_ILi96EEENS7_ILi192EEEEEELi192ENS_6half_tEfNS_4arch4Sm80ELb0ELb0ELb0ELb0ELb0ELb0ELb1ELb1EEENS1_21CollectiveEpilogueFwdINS6_IJS8_SA_S9_EEENS6_IJNS7_ILi1EEESI_SI_EEESC_SE_Li256ELb0ELb1ELb1ELb0EEENS1_19SingleTileSchedulerILb0ELb1ELb1ELi128EEEEEEEEEvNT_6ParamsE)
        /*00d4*/ 	.word	0x00000000


	//----- nvinfo : EIATTR_REGCOUNT
	.align		4
.L_46:
        /*00d8*/ 	.byte	0x04, 0x2f
        /*00da*/ 	.short	(.L_48 - .L_47)
	.align		4
.L_47:
        /*00dc*/ 	.word	index@(_ZN7cutlass13device_kernelIN5flash19enable_sm80_to_sm89INS1_16FlashAttnFwdSm80INS1_25CollectiveMainloopFwdSm80ILi8ELi1ELb0EN4cute5tupleIJNS5_1CILi128EEENS7_ILi64EEENS7_ILi192EEEEEELi192ENS_6half_tEfNS_4arch4Sm80ELb1ELb0ELb0ELb1ELb0ELb1ELb1ELb1EEENS1_21CollectiveEpilogueFwdINS6_IJS8_SA_S9_EEENS6_IJNS7_ILi1EEESI_SI_EEESC_SE_Li256ELb1ELb1ELb1ELb0EEENS1_36VarlenDynamicPersistentTileSchedulerILi128ELi64ELi256ELi256ELb1ELb1ELb0ELb1ELb1ELb1EEEEEEEEEvNT_6ParamsE)
        /*00e0*/ 	.word	0x00000004


	//----- nvinfo : EIATTR_FRAME_SIZE
	.align		4
.L_48:
        /*00e4*/ 	.byte	0x04, 0x11
        /*00e6*/ 	.short	(.L_50 - .L_49)
	.align		4
.L_49:
        /*00e8*/ 	.word	index@(_ZN7cutlass13device_kernelIN5flash19enable_sm80_to_sm89INS1_16FlashAttnFwdSm80INS1_25CollectiveMainloopFwdSm80ILi8ELi1ELb0EN4cute5tupleIJNS5_1CILi128EEENS7_ILi64EEENS7_ILi192EEEEEELi192ENS_6half_tEfNS_4arch4Sm80ELb1ELb0ELb0ELb1ELb0ELb1ELb1ELb1EEENS1_21CollectiveEpilogueFwdINS6_IJS8_SA_S9_EEENS6_IJNS7_ILi1EEESI_SI_EEESC_SE_Li256ELb1ELb1ELb1ELb0EEENS1_36VarlenDynamicPersistentTileSchedulerILi128ELi64ELi256ELi256ELb1ELb1ELb0ELb1ELb1ELb1EEEEEEEEEvNT_6ParamsE)
        /*00ec*/ 	.word	0x00000000


	//----- nvinfo : EIATTR_REGCOUNT
	.align		4
.L_50:
        /*00f0*/ 	.byte	0x04, 0x2f
        /*00f2*/ 	.short	(.L_52 - .L_51)
	.align		4
.L_51:
        /*00f4*/ 	.word	index@(_ZN7cutlass13device_kernelIN5flash19enable_sm80_to_sm89INS1_16FlashAttnFwdSm80INS1_25CollectiveMainloopFwdSm80ILi8ELi1ELb0EN4cute5tupleIJNS5_1CILi128EEENS7_ILi64EEENS7_ILi192EEEEEELi192ENS_6half_tEfNS_4arch4Sm80ELb1ELb0ELb0ELb1ELb0ELb0ELb1ELb1EEENS1_21CollectiveEpilogueFwdINS6_IJS8_SA_S9_EEENS6_IJNS7_ILi1EEESI_SI_EEESC_SE_Li256ELb1ELb1ELb1ELb0EEENS1_36VarlenDynamicPersistentTileSchedulerILi128ELi64ELi256ELi256ELb1ELb1ELb0ELb1ELb1ELb1EEEEEEEEEvNT_6ParamsE)
        /*00f8*/ 	.word	0x00000004


	//----- nvinfo : EIATTR_FRAME_SIZE
	.align		4
.L_52:
        /*00fc*/ 	.byte	0x04, 0x11
        /*00fe*/ 	.short	(.L_54 - .L_53)
	.align		4
.L_53:
        /*0100*/ 	.word	index@(_ZN7cutlass13device_kernelIN5flash19enable_sm80_to_sm89INS1_16FlashAttnFwdSm80INS1_25CollectiveMainloopFwdSm80ILi8ELi1ELb0EN4cute5tupleIJNS5_1CILi128EEENS7_ILi64EEENS7_ILi192EEEEEELi192ENS_6half_tEfNS_4arch4Sm80ELb1ELb0ELb0ELb1ELb0ELb0ELb1ELb1EEENS1_21CollectiveEpilogueFwdINS6_IJS8_SA_S9_EEENS6_IJNS7_ILi1EEESI_SI_EEESC_SE_Li256ELb1ELb1ELb1ELb0EEENS1_36VarlenDynamicPersistentTileSchedulerILi128ELi64ELi256ELi256ELb1ELb1ELb0ELb1ELb1ELb1EEEEEEEEEvNT_6ParamsE)
        /*0104*/ 	.word	0x00000000


	//----- nvinfo : EIATTR_REGCOUNT
	.align		4
.L_54:
        /*0108*/ 	.byte	0x04, 0x2f
        /*010a*/ 	.short	(.L_56 - .L_55)
	.align		4
.L_55:
        /*010c*/ 	.word	index@(_ZN7cutlass13device_kernelIN5flash19enable_sm80_to_sm89INS1_16FlashAttnFwdSm80INS1_25CollectiveMainloopFwdSm80ILi8ELi1ELb1EN4cute5tupleIJNS5_1CILi128EEENS7_ILi96EEENS7_ILi192EEEEEELi192ENS_6half_tEfNS_4arch4Sm80ELb1ELb0ELb0ELb0ELb0ELb0ELb1ELb1EEENS1_21CollectiveEpilogueFwdINS6_IJS8_SA_S9_EEENS6_IJNS7_ILi1EEESI_SI_EEESC_SE_Li256ELb0ELb1ELb1ELb0EEENS1_30DynamicPersistentTileSchedulerILi256ELi256ELb1ELb1ELb0EEEEEEEEEvNT_6ParamsE)
        /*0110*/ 	.word	0x00000004


	//----- nvinfo : EIATTR_FRAME_SIZE
	.align		4
.L_56:
        /*0114*/ 	.byte	0x04, 0x11
        /*0116*/ 	.short	(.L_58 - .L_57)
	.align		4
.L_57:
        /*0118*/ 	.word	index@(_ZN7cutlass13device_kernelIN5flash19enable_sm80_to_sm89INS1_16FlashAttnFwdSm80INS1_25CollectiveMainloopFwdSm80ILi8ELi1ELb1EN4cute5tupleIJNS5_1CILi128EEENS7_ILi96EEENS7_ILi192EEEEEELi192ENS_6half_tEfNS_4arch4Sm80ELb1ELb0ELb0ELb0ELb0ELb0ELb1ELb1EEENS1_21CollectiveEpilogueFwdINS6_IJS8_SA_S9_EEENS6_IJNS7_ILi1EEESI_SI_EEESC_SE_Li256ELb0ELb1ELb1ELb0EEENS1_30DynamicPersistentTileSchedulerILi256ELi256ELb1ELb1ELb0EEEEEEEEEvNT_6ParamsE)
        /*011c*/ 	.word	0x00000000


	//----- nvinfo : EIATTR_REGCOUNT
	.align		4
.L_58:
        /*0120*/ 	.byte	0x04, 0x2f
        /*0122*/ 	.short	(.L_60 - .L_59)
	.align		4
.L_59:
        /*0124*/ 	.word	index@(_ZN7cutlass13device_kernelIN5flash19enable_sm80_to_sm89INS1_16FlashAttnFwdSm80INS1_25CollectiveMainloopFwdSm80ILi8ELi1ELb0EN4cute5tupleIJNS5_1CILi128EEENS7_ILi64EEENS7_ILi192EEEEEELi192ENS_6half_tEfNS_4arch4Sm80ELb0ELb1ELb0ELb1ELb0ELb1ELb1ELb1EEENS1_21CollectiveEpilogueFwdINS6_IJS8_SA_S9_EEENS6_IJNS7_ILi1EEESI_SI_EEESC_SE_Li256ELb1ELb1ELb1ELb0EEENS1_36VarlenDynamicPersistentTileSchedulerILi128ELi64ELi256ELi256ELb1ELb1ELb0ELb1ELb0ELb1EEEEEEEEEvNT_6ParamsE)
        /*0128*/ 	.word	0x00000004


	//----- nvinfo : EIATTR_FRAME_SIZE
	.align		4
.L_60:
        /*012c*/ 	.byte	0x04, 0x11
        /*012e*/ 	.short	(.L_62 - .L_61)
	.align		4
.L_61:
        /*0130*/ 	.word	index@(_ZN7cutlass13device_kernelIN5flash19enable_sm80_to_sm89INS1_16FlashAttnFwdSm80INS1_25CollectiveMainloopFwdSm80ILi8ELi1ELb0EN4cute5tupleIJNS5_1CILi128EEENS7_ILi64EEENS7_ILi192EEEEEELi192ENS_6half_tEfNS_4arch4Sm80ELb0ELb1ELb0ELb1ELb0ELb1ELb1ELb1EEENS1_21CollectiveEpilogueFwdINS6_IJS8_SA_S9_EEENS6_IJNS7_ILi1EEESI_SI_EEESC_SE_Li256ELb1ELb1ELb1ELb0EEENS1_36VarlenDynamicPersistentTileSchedulerILi128ELi64ELi256ELi256ELb1ELb1ELb0ELb1ELb0ELb1EEEEEEEEEvNT_6ParamsE)
        /*0134*/ 	.word	0x00000000


	//----- nvinfo : EIATTR_REGCOUNT
	.align		4
.L_62:
        /*0138*/ 	.byte	0x04, 0x2f
        /*013a*/ 	.short	(.L_64 - .L_63)
	.align		4
.L_63:
        /*013c*/ 	.word	index@(_ZN7cutlass13device_kernelIN5flash19enable_sm80_to_sm89INS1_16FlashAttnFwdSm80INS1_25CollectiveMainloopFwdSm80ILi8ELi1ELb0EN4cute5tupleIJNS5_1CILi128EEENS7_ILi64EEENS7_ILi192EEEEEELi192ENS_6half_tEfNS_4arch4Sm80ELb0ELb1ELb0ELb1ELb0ELb0ELb1ELb1EEENS1_21CollectiveEpilogueFwdINS6_IJS8_SA_S9_EEENS6_IJNS7_ILi1EEESI_SI_EEESC_SE_Li256ELb1ELb1ELb1ELb0EEENS1_36VarlenDynamicPersistentTileSchedulerILi128ELi64ELi256ELi256ELb1ELb1ELb0ELb1ELb0ELb1EEEEEEEEEvNT_6ParamsE)
        /*0140*/ 	.word	0x00000004


	//----- nvinfo : EIATTR_FRAME_SIZE
	.align		4
.L_64:
        /*0144*/ 	.byte	0x04, 0x11
        /*0146*/ 	.short	(.L_66 - .L_65)
	.align		4
.L_65:
        /*0148*/ 	.word	index@(_ZN7cutlass13device_kernelIN5flash19enable_sm80_to_sm89INS1_16FlashAttnFwdSm80INS1_25CollectiveMainloopFwdSm80ILi8ELi1ELb0EN4cute5tupleIJNS5_1CILi128EEENS7_ILi64EEENS7_ILi192EEEEEELi192ENS_6half_tEfNS_4arch4Sm80ELb0ELb1ELb0ELb1ELb0ELb0ELb1ELb1EEENS1_21CollectiveEpilogueFwdINS6_IJS8_SA_S9_EEENS6_IJNS7_ILi1EEESI_SI_EEESC_SE_Li256ELb1ELb1ELb1ELb0EEENS1_36VarlenDynamicPersistentTileSchedulerILi128ELi64ELi256ELi256ELb1ELb1ELb0ELb1ELb0ELb1EEEEEEEEEvNT_6ParamsE)
        /*014c*/ 	.word	0x00000000


	//----- nvinfo : EIATTR_REGCOUNT
	.align		4
.L_66:
        /*0150*/ 	.byte	0x04, 0x2f
        /*0152*/ 	.short	(.L_68 - .L_67)
	.align		4
.L_67:
        /*0154*/ 	.word	index@(_ZN7cutlass13device_kernelIN5flash19enable_sm80_to_sm89INS1_16FlashAttnFwdSm80INS1_25CollectiveMainloopFwdSm80ILi8ELi1ELb0EN4cute5tupleIJNS5_1CILi128EEENS7_ILi64EEENS7_ILi192EEEEEELi192ENS_6half_tEfNS_4arch4Sm80ELb0ELb1ELb0ELb0ELb0ELb0ELb1ELb1EEENS1_21CollectiveEpilogueFwdINS6_IJS8_SA_S9_EEENS6_IJNS7_ILi1EEESI_SI_EEESC_SE_Li256ELb0ELb1ELb1ELb0EEENS1_19SingleTileSchedulerILb0ELb1ELb1ELi128EEEEEEEEEvNT_6ParamsE)
        /*0158*/ 	.word	0x00000004


	//----- nvinfo : EIATTR_FRAME_SIZE
	.align		4
.L_68:
        /*015c*/ 	.byte	0x04, 0x11
        /*015e*/ 	.short	(.L_70 - .L_69)
	.align		4
.L_69:
        /*0160*/ 	.word	index@(_ZN7cutlass13device_kernelIN5flash19enable_sm80_to_sm89INS1_16FlashAttnFwdSm80INS1_25CollectiveMainloopFwdSm80ILi8ELi1ELb0EN4cute5tupleIJNS5_1CILi128EEENS7_ILi64EEENS7_ILi192EEEEEELi192ENS_6half_tEfNS_4arch4Sm80ELb0ELb1ELb0ELb0ELb0ELb0ELb1ELb1EEENS1_21CollectiveEpilogueFwdINS6_IJS8_SA_S9_EEENS6_IJNS7_ILi1EEESI_SI_EEESC_SE_Li256ELb0ELb1ELb1ELb0EEENS1_19SingleTileSchedulerILb0ELb1ELb1ELi128EEEEEEEEEvNT_6ParamsE)
        /*0164*/ 	.word	0x00000000


	//----- nvinfo : EIATTR_REGCOUNT
	.align		4
.L_70:
        /*0168*/ 	.byte	0x04, 0x2f
        /*016a*/ 	.short	(.L_72 - .L_71)
	.align		4
.L_71:
        /*016c*/ 	.word	index@(_ZN7cutlass13device_kernelIN5flash19enable_sm80_to_sm89INS1_16FlashAttnFwdSm80INS1_25CollectiveMainloopFwdSm80ILi8ELi1ELb0EN4cute5tupleIJNS5_1CILi128EEENS7_ILi64EEENS7_ILi192EEEEEELi192ENS_6half_tEfNS_4arch4Sm80ELb0ELb0ELb0ELb1ELb0ELb1ELb1ELb1EEENS1_21CollectiveEpilogueFwdINS6_IJS8_SA_S9_EEENS6_IJNS7_ILi1EEESI_SI_EEESC_SE_Li256ELb1ELb1ELb1ELb0EEENS1_36VarlenDynamicPersistentTileSchedulerILi128ELi64ELi256ELi256ELb1ELb1ELb0ELb0ELb1ELb1EEEEEEEEEvNT_6ParamsE)
        /*0170*/ 	.word	0x00000004


	//----- nvinfo : EIATTR_FRAME_SIZE
	.align		4
.L_72:
        /*0174*/ 	.byte	0x04, 0x11
        /*0176*/ 	.short	(.L_74 - .L_73)
	.align		4
.L_73:
        /*0178*/ 	.word	index@(_ZN7cutlass13device_kernelIN5flash19enable_sm80_to_sm89INS1_16FlashAttnFwdSm80INS1_25CollectiveMainloopFwdSm80ILi8ELi1ELb0EN4cute5tupleIJNS5_1CILi128EEENS7_ILi64EEENS7_ILi192EEEEEELi192ENS_6half_tEfNS_4arch4Sm80ELb0ELb0ELb0ELb1ELb0ELb1ELb1ELb1EEENS1_21CollectiveEpilogueFwdINS6_IJS8_SA_S9_EEENS6_IJNS7_ILi1EEESI_SI_EEESC_SE_Li256ELb1ELb1ELb1ELb0EEENS1_36VarlenDynamicPersistentTileSchedulerILi128ELi64ELi256ELi256ELb1ELb1ELb0ELb0ELb1ELb1EEEEEEEEEvNT_6ParamsE)
        /*017c*/ 	.word	0x00000000


	//----- nvinfo : EIATTR_REGCOUNT
	.align		4
.L_74:
        /*0180*/ 	.byte	0x04, 0x2f
        /*0182*/ 	.short	(.L_76 - .L_75)
	.align		4
.L_75:
        /*0184*/ 	.word	index@(_ZN7cutlass13device_kernelIN5flash19enable_sm80_to_sm89INS1_16FlashAttnFwdSm80INS1_25CollectiveMainloopFwdSm80ILi8ELi1ELb0EN4cute5tupleIJNS5_1CILi128EEENS7_ILi64EEENS7_ILi192EEEEEELi192ENS_6half_tEfNS_4arch4Sm80ELb0ELb0ELb0ELb1ELb0ELb0ELb1ELb1EEENS1_21CollectiveEpilogueFwdINS6_IJS8_SA_S9_EEENS6_IJNS7_ILi1EEESI_SI_EEESC_SE_Li256ELb1ELb1ELb1ELb0EEENS1_36VarlenDynamicPersistentTileSchedulerILi128ELi64ELi256ELi256ELb1ELb1ELb0ELb0ELb1ELb1EEEEEEEEEvNT_6ParamsE)
        /*0188*/ 	.word	0x00000004


	//----- nvinfo : EIATTR_FRAME_SIZE
	.align		4
.L_76:
        /*018c*/ 	.byte	0x04, 0x11
        /*018e*/ 	.short	(.L_78 - .L_77)
	.align		4
.L_77:
        /*0190*/ 	.word	index@(_ZN7cutlass13device_kernelIN5flash19enable_sm80_to_sm89INS1_16FlashAttnFwdSm80INS1_25CollectiveMainloopFwdSm80ILi8ELi1ELb0EN4cute5tupleIJNS5_1CILi128EEENS7_ILi64EEENS7_ILi192EEEEEELi192ENS_6half_tEfNS_4arch4Sm80ELb0ELb0ELb0ELb1ELb0ELb0ELb1ELb1EEENS1_21CollectiveEpilogueFwdINS6_IJS8_SA_S9_EEENS6_IJNS7_ILi1EEESI_SI_EEESC_SE_Li256ELb1ELb1ELb1ELb0EEENS1_36VarlenDynamicPersistentTileSchedulerILi128ELi64ELi256ELi256ELb1ELb1ELb0ELb0ELb1ELb1EEEEEEEEEvNT_6ParamsE)
        /*0194*/ 	.word	0x00000000


	//----- nvinfo : EIATTR_REGCOUNT
	.align		4
.L_78:
        /*0198*/ 	.byte	0x04, 0x2f
        /*019a*/ 	.short	(.L_80 - .L_79)
	.align		4
.L_79:
        /*019c*/ 	.word	index@(_ZN7cutlass13device_kernelIN5flash19enable_sm80_to_sm89INS1_16FlashAttnFwdSm80INS1_25CollectiveMainloopFwdSm80ILi8ELi1ELb1EN4cute5tupleIJNS5_1CILi128EEENS7_ILi96EEENS7_ILi192EEEEEELi192ENS_6half_tEfNS_4arch4Sm80ELb0ELb0ELb0ELb0ELb0ELb0ELb1ELb1EEENS1_21CollectiveEpilogueFwdINS6_IJS8_SA_S9_EEENS6_IJNS7_ILi1EEESI_SI_EEESC_SE_Li256ELb0ELb1ELb1ELb0EEENS1_19SingleTileSchedulerILb0ELb1ELb1ELi128EEEEEEEEEvNT_6ParamsE)
        /*01a0*/ 	.word	0x00000004


	//----- nvinfo : EIATTR_FRAME_SIZE
	.align		4
.L_80:
        /*01a4*/ 	.byte	0x04, 0x11
        /*01a6*/ 	.short	(.L_82 - .L_81)
	.align		4
.L_81:
        /*01a8*/ 	.word	index@(_ZN7cutlass13device_kernelIN5flash19enable_sm80_to_sm89INS1_16FlashAttnFwdSm80INS1_25CollectiveMainloopFwdSm80ILi8ELi1ELb1EN4cute5tupleIJNS5_1CILi128EEENS7_ILi96EEENS7_ILi192EEEEEELi192ENS_6half_tEfNS_4arch4Sm80ELb0ELb0ELb0ELb0ELb0ELb0ELb1ELb1EEENS1_21CollectiveEpilogueFwdINS6_IJS8_SA_S9_EEENS6_IJNS7_ILi1EEESI_SI_EEESC_SE_Li256ELb0ELb1ELb1ELb0EEENS1_19SingleTileSchedulerILb0ELb1ELb1ELi128EEEEEEEEEvNT_6ParamsE)
        /*01ac*/ 	.word	0x00000000


	//----- nvinfo : EIATTR_MIN_STACK_SIZE
	.align		4
.L_82:
        /*01b0*/ 	.byte	0x04, 0x12
        /*01b2*/ 	.short	(.L_84 - .L_83)
	.align		4
.L_83:
        /*01b4*/ 	.word	index@(_ZN7cutlass13device_kernelIN5flash19enable_sm80_to_sm89INS1_16FlashAttnFwdSm80INS1_25CollectiveMainloopFwdSm80ILi8ELi1ELb1EN4cute5tupleIJNS5_1CILi128EEENS7_ILi96EEENS7_ILi192EEEEEELi192ENS_6half_tEfNS_4arch4Sm80ELb0ELb0ELb0ELb0ELb0ELb0ELb1ELb1EEENS1_21CollectiveEpilogueFwdINS6_IJS8_SA_S9_EEENS6_IJNS7_ILi1EEESI_SI_EEESC_SE_Li256ELb0ELb1ELb1ELb0EEENS1_19SingleTileSchedulerILb0ELb1ELb1ELi128EEEEEEEEEvNT_6ParamsE)
        /*01b8*/ 	.word	0x00000000


	//----- nvinfo : EIATTR_MIN_STACK_SIZE
	.align		4
.L_84:
        /*01bc*/ 	.byte	0x04, 0x12
        /*01be*/ 	.short	(.L_86 - .L_85)
	.align		4
.L_85:
        /*01c0*/ 	.word	index@(_ZN7cutlass13device_kernelIN5flash19enable_sm80_to_sm89INS1_16FlashAttnFwdSm80INS1_25CollectiveMainloopFwdSm80ILi8ELi1ELb0EN4cute5tupleIJNS5_1CILi128EEENS7_ILi64EEENS7_ILi192EEEEEELi192ENS_6half_tEfNS_4arch4Sm80ELb0ELb0ELb0ELb1ELb0ELb0ELb1ELb1EEENS1_21CollectiveEpilogueFwdINS6_IJS8_SA_S9_EEENS6_IJNS7_ILi1EEESI_SI_EEESC_SE_Li256ELb1ELb1ELb1ELb0EEENS1_36VarlenDynamicPersistentTileSchedulerILi128ELi64ELi256ELi256ELb1ELb1ELb0ELb0ELb1ELb1EEEEEEEEEvNT_6ParamsE)
        /*01c4*/ 	.word	0x00000000


	//----- nvinfo : EIATTR_MIN_STACK_SIZE
	.align		4
.L_86:
        /*01c8*/ 	.byte	0x04, 0x12
        /*01ca*/ 	.short	(.L_88 - .L_87)
	.align		4
.L_87:
        /*01cc*/ 	.word	index@(_ZN7cutlass13device_kernelIN5flash19enable_sm80_to_sm89INS1_16FlashAttnFwdSm80INS1_25CollectiveMainloopFwdSm80ILi8ELi1ELb0EN4cute5tupleIJNS5_1CILi128EEENS7_ILi64EEENS7_ILi192EEEEEELi192ENS_6half_tEfNS_4arch4Sm80ELb0ELb0ELb0ELb1ELb0ELb1ELb1ELb1EEENS1_21CollectiveEpilogueFwdINS6_IJS8_SA_S9_EEENS6_IJNS7_ILi1EEESI_SI_EEESC_SE_Li256ELb1ELb1ELb1ELb0EEENS1_36VarlenDynamicPersistentTileSchedulerILi128ELi64ELi256ELi256ELb1ELb1ELb0ELb0ELb1ELb1EEEEEEEEEvNT_6ParamsE)
        /*01d0*/ 	.word	0x00000000


	//----- nvinfo : EIATTR_MIN_STACK_SIZE
	.align		4
.L_88:
        /*01d4*/ 	.byte	0x04, 0x12
        /*01d6*/ 	.short	(.L_90 - .L_89)
	.align		4
.L_89:
        /*01d8*/ 	.word	index@(_ZN7cutlass13device_kernelIN5flash19enable_sm80_to_sm89INS1_16FlashAttnFwdSm80INS1_25CollectiveMainloopFwdSm80ILi8ELi1ELb0EN4cute5tupleIJNS5_1CILi128EEENS7_ILi64EEENS7_ILi192EEEEEELi192ENS_6half_tEfNS_4arch4Sm80ELb0ELb1ELb0ELb0ELb0ELb0ELb1ELb1EEENS1_21CollectiveEpilogueFwdINS6_IJS8_SA_S9_EEENS6_IJNS7_ILi1EEESI_SI_EEESC_SE_Li256ELb0ELb1ELb1ELb0EEENS1_19SingleTileSchedulerILb0ELb1ELb1ELi128EEEEEEEEEvNT_6ParamsE)
        /*01dc*/ 	.word	0x00000000


	//----- nvinfo : EIATTR_MIN_STACK_SIZE
	.align		4
.L_90:
        /*01e0*/ 	.byte	0x04, 0x12
        /*01e2*/ 	.short	(.L_92 - .L_91)
	.align		4
.L_91:
        /*01e4*/ 	.word	index@(_ZN7cutlass13device_kernelIN5flash19enable_sm80_to_sm89INS1_16FlashAttnFwdSm80INS1_25CollectiveMainloopFwdSm80ILi8ELi1ELb0EN4cute5tupleIJNS5_1CILi128EEENS7_ILi64EEENS7_ILi192EEEEEELi192ENS_6half_tEfNS_4arch4Sm80ELb0ELb1ELb0ELb1ELb0ELb0ELb1ELb1EEENS1_21CollectiveEpilogueFwdINS6_IJS8_SA_S9_EEENS6_IJNS7_ILi1EEESI_SI_EEESC_SE_Li256ELb1ELb1ELb1ELb0EEENS1_36VarlenDynamicPersistentTileSchedulerILi128ELi64ELi256ELi256ELb1ELb1ELb0ELb1ELb0ELb1EEEEEEEEEvNT_6ParamsE)
        /*01e8*/ 	.word	0x00000000


	//----- nvinfo : EIATTR_MIN_STACK_SIZE
	.align		4
.L_92:
        /*01ec*/ 	.byte	0x04, 0x12
        /*01ee*/ 	.short	(.L_94 - .L_93)
	.align		4
.L_93:
        /*01f0*/ 	.word	index@(_ZN7cutlass13device_kernelIN5flash19enable_sm80_to_sm89INS1_16FlashAttnFwdSm80INS1_25CollectiveMainloopFwdSm80ILi8ELi1ELb0EN4cute5tupleIJNS5_1CILi128EEENS7_ILi64EEENS7_ILi192EEEEEELi192ENS_6half_tEfNS_4arch4Sm80ELb0ELb1ELb0ELb1ELb0ELb1ELb1ELb1EEENS1_21CollectiveEpilogueFwdINS6_IJS8_SA_S9_EEENS6_IJNS7_ILi1EEESI_SI_EEESC_SE_Li256ELb1ELb1ELb1ELb0EEENS1_36VarlenDynamicPersistentTileSchedulerILi128ELi64ELi256ELi256ELb1ELb1ELb0ELb1ELb0ELb1EEEEEEEEEvNT_6ParamsE)
        /*01f4*/ 	.word	0x00000000


	//----- nvinfo : EIATTR_MIN_STACK_SIZE
	.align		4
.L_94:
        /*01f8*/ 	.byte	0x04, 0x12
        /*01fa*/ 	.short	(.L_96 - .L_95)
	.align		4
.L_95:
        /*01fc*/ 	.word	index@(_ZN7cutlass13device_kernelIN5flash19enable_sm80_to_sm89INS1_16FlashAttnFwdSm80INS1_25CollectiveMainloopFwdSm80ILi8ELi1ELb1EN4cute5tupleIJNS5_1CILi128EEENS7_ILi96EEENS7_ILi192EEEEEELi192ENS_6half_tEfNS_4arch4Sm80ELb1ELb0ELb0ELb0ELb0ELb0ELb1ELb1EEENS1_21CollectiveEpilogueFwdINS6_IJS8_SA_S9_EEENS6_IJNS7_ILi1EEESI_SI_EEESC_SE_Li256ELb0ELb1ELb1ELb0EEENS1_30DynamicPersistentTileSchedulerILi256ELi256ELb1ELb1ELb0EEEEEEEEEvNT_6ParamsE)
        /*0200*/ 	.word	0x00000000


	//----- nvinfo : EIATTR_MIN_STACK_SIZE
	.align		4
.L_96:
        /*0204*/ 	.byte	0x04, 0x12
        /*0206*/ 	.short	(.L_98 - .L_97)
	.align		4
.L_97:
        /*0208*/ 	.word	index@(_ZN7cutlass13device_kernelIN5flash19enable_sm80_to_sm89INS1_16FlashAttnFwdSm80INS1_25CollectiveMainloopFwdSm80ILi8ELi1ELb0EN4cute5tupleIJNS5_1CILi128EEENS7_ILi64EEENS7_ILi192EEEEEELi192ENS_6half_tEfNS_4arch4Sm80ELb1ELb0ELb0ELb1ELb0ELb0ELb1ELb1EEENS1_21CollectiveEpilogueFwdINS6_IJS8_SA_S9_EEENS6_IJNS7_ILi1EEESI_SI_EEESC_SE_Li256ELb1ELb1ELb1ELb0EEENS1_36VarlenDynamicPersistentTileSchedulerILi128ELi64ELi256ELi256ELb1ELb1ELb0ELb1ELb1ELb1EEEEEEEEEvNT_6ParamsE)
        /*020c*/ 	.word	0x00000000


	//----- nvinfo : EIATTR_MIN_STACK_SIZE
	.align		4
.L_98:
        /*0210*/ 	.byte	0x04, 0x12
        /*0212*/ 	.short	(.L_100 - .L_99)
	.align		4
.L_99:
        /*0214*/ 	.word	index@(_ZN7cutlass13device_kernelIN5flash19enable_sm80_to_sm89INS1_16FlashAttnFwdSm80INS1_25CollectiveMainloopFwdSm80ILi8ELi1ELb0EN4cute5tupleIJNS5_1CILi128EEENS7_ILi64EEENS7_ILi192EEEEEELi192ENS_6half_tEfNS_4arch4Sm80ELb1ELb0ELb0ELb1ELb0ELb1ELb1ELb1EEENS1_21CollectiveEpilogueFwdINS6_IJS8_SA_S9_EEENS6_IJNS7_ILi1EEESI_SI_EEESC_SE_Li256ELb1ELb1ELb1ELb0EEENS1_36VarlenDynamicPersistentTileSchedulerILi128ELi64ELi256ELi256ELb1ELb1ELb0ELb1ELb1ELb1EEEEEEEEEvNT_6ParamsE)
        /*0218*/ 	.word	0x00000000


	//----- nvinfo : EIATTR_MIN_STACK_SIZE
	.align		4
.L_100:
        /*021c*/ 	.byte	0x04, 0x12
        /*021e*/ 	.short	(.L_102 - .L_101)
	.align		4
.L_101:
        /*0220*/ 	.word	index@(_ZN7cutlass13device_kernelIN5flash19enable_sm80_to_sm89INS1_16FlashAttnFwdSm80INS1_25CollectiveMainloopFwdSm80ILi8ELi2ELb1EN4cute5tupleIJNS5_1CILi128EEENS7_ILi96EEENS7_ILi192EEEEEELi192ENS_6half_tEfNS_4arch4Sm80ELb0ELb0ELb0ELb0ELb0ELb0ELb1ELb1EEENS1_21CollectiveEpilogueFwdINS6_IJS8_SA_S9_EEENS6_IJNS7_ILi1EEESI_SI_EEESC_SE_Li256ELb0ELb1ELb1ELb0EEENS1_19SingleTileSchedulerILb0ELb1ELb1ELi128EEEEEEEEEvNT_6ParamsE)
        /*0224*/ 	.word	0x00000000


	//----- nvinfo : EIATTR_MIN_STACK_SIZE
	.align		4
.L_102:
        /*0228*/ 	.byte	0x04, 0x12
        /*022a*/ 	.short	(.L_104 - .L_103)
	.align		4
.L_103:
        /*022c*/ 	.word	index@(_ZN7cutlass13device_kernelIN5flash19enable_sm80_to_sm89INS1_16FlashAttnFwdSm80INS1_25CollectiveMainloopFwdSm80ILi8ELi2ELb0EN4cute5tupleIJNS5_1CILi128EEENS7_ILi64EEENS7_ILi192EEEEEELi192ENS_6half_tEfNS_4arch4Sm80ELb0ELb0ELb0ELb1ELb0ELb0ELb1ELb1EEENS1_21CollectiveEpilogueFwdINS6_IJS8_SA_S9_EEENS6_IJNS7_ILi1EEESI_SI_EEESC_SE_Li256ELb1ELb1ELb1ELb0EEENS1_36VarlenDynamicPersistentTileSchedulerILi128ELi64ELi256ELi256ELb1ELb1ELb0ELb0ELb1ELb1EEEEEEEEEvNT_6ParamsE)
        /*0230*/ 	.word	0x00000000


	//----- nvinfo : EIATTR_MIN_STACK_SIZE
	.align		4
.L_104:
        /*0234*/ 	.byte	0x04, 0x12
        /*0236*/ 	.short	(.L_106 - .L_105)
	.align		4
.L_105:
        /*0238*/ 	.word	index@(_ZN7cutlass13device_kernelIN5flash19enable_sm80_to_sm89INS1_16FlashAttnFwdSm80INS1_25CollectiveMainloopFwdSm80ILi8ELi2ELb0EN4cute5tupleIJNS5_1CILi128EEENS7_ILi64EEENS7_ILi192EEEEEELi192ENS_6half_tEfNS_4arch4Sm80ELb0ELb0ELb0ELb1ELb0ELb1ELb1ELb1EEENS1_21CollectiveEpilogueFwdINS6_IJS8_SA_S9_EEENS6_IJNS7_ILi1EEESI_SI_EEESC_SE_Li256ELb1ELb1ELb1ELb0EEENS1_36VarlenDynamicPersistentTileSchedulerILi128ELi64ELi256ELi256ELb1ELb1ELb0ELb0ELb1ELb1EEEEEEEEEvNT_6ParamsE)
        /*023c*/ 	.word	0x00000000


	//----- nvinfo : EIATTR_MIN_STACK_SIZE
	.align		4
.L_106:
        /*0240*/ 	.byte	0x04, 0x12
        /*0242*/ 	.short	(.L_108 - .L_107)
	.align		4
.L_107:
        /*0244*/ 	.word	index@(_ZN7cutlass13device_kernelIN5flash19enable_sm80_to_sm89INS1_16FlashAttnFwdSm80INS1_25CollectiveMainloopFwdSm80ILi8ELi2ELb0EN4cute5tupleIJNS5_1CILi128EEENS7_ILi64EEENS7_ILi192EEEEEELi192ENS_6half_tEfNS_4arch4Sm80ELb0ELb1ELb0ELb0ELb0ELb0ELb1ELb1EEENS1_21CollectiveEpilogueFwdINS6_IJS8_SA_S9_EEENS6_IJNS7_ILi1EEESI_SI_EEESC_SE_Li256ELb0ELb1ELb1ELb0EEENS1_19SingleTileSchedulerILb0ELb1ELb1ELi128EEEEEEEEEvNT_6ParamsE)
        /*0248*/ 	.word	0x00000000


	//----- nvinfo : EIATTR_MIN_STACK_SIZE
	.align		4
.L_108:
        /*024c*/ 	.byte	0x04, 0x12
        /*024e*/ 	.short	(.L_110 - .L_109)
	.align		4
.L_109:
        /*0250*/ 	.word	index@(_ZN7cutlass13device_kernelIN5flash19enable_sm80_to_sm89INS1_16FlashAttnFwdSm80INS1_25CollectiveMainloopFwdSm80ILi8ELi2ELb0EN4cute5tupleIJNS5_1CILi128EEENS7_ILi64EEENS7_ILi192EEEEEELi192ENS_6half_tEfNS_4arch4Sm80ELb0ELb1ELb0ELb1ELb0ELb0ELb1ELb1EEENS1_21CollectiveEpilogueFwdINS6_IJS8_SA_S9_EEENS6_IJNS7_ILi1EEESI_SI_EEESC_SE_Li256ELb1ELb1ELb1ELb0EEENS1_36VarlenDynamicPersistentTileSchedulerILi128ELi64ELi256ELi256ELb1ELb1ELb0ELb1ELb0ELb1EEEEEEEEEvNT_6ParamsE)
        /*0254*/ 	.word	0x00000000


	//----- nvinfo : EIATTR_MIN_STACK_SIZE
	.align		4
.L_110:
        /*0258*/ 	.byte	0x04, 0x12
        /*025a*/ 	.short	(.L_112 - .L_111)
	.align		4
.L_111:
        /*025c*/ 	.word	index@(_ZN7cutlass13device_kernelIN5flash19enable_sm80_to_sm89INS1_16FlashAttnFwdSm80INS1_25CollectiveMainloopFwdSm80ILi8ELi2ELb0EN4cute5tupleIJNS5_1CILi128EEENS7_ILi64EEENS7_ILi192EEEEEELi192ENS_6half_tEfNS_4arch4Sm80ELb0ELb1ELb0ELb1ELb0ELb1ELb1ELb1EEENS1_21CollectiveEpilogueFwdINS6_IJS8_SA_S9_EEENS6_IJNS7_ILi1EEESI_SI_EEESC_SE_Li256ELb1ELb1ELb1ELb0EEENS1_36VarlenDynamicPersistentTileSchedulerILi128ELi64ELi256ELi256ELb1ELb1ELb0ELb1ELb0ELb1EEEEEEEEEvNT_6ParamsE)
        /*0260*/ 	.word	0x00000000


	//----- nvinfo : EIATTR_MIN_STACK_SIZE
	.align		4
.L_112:
        /*0264*/ 	.byte	0x04, 0x12
        /*0266*/ 	.short	(.L_114 - .L_113)
	.align		4
.L_113:
        /*0268*/ 	.word	index@(_ZN7cutlass13device_kernelIN5flash19enable_sm80_to_sm89INS1_16FlashAttnFwdSm80INS1_25CollectiveMainloopFwdSm80ILi8ELi2ELb1EN4cute5tupleIJNS5_1CILi128EEENS7_ILi96EEENS7_ILi192EEEEEELi192ENS_6half_tEfNS_4arch4Sm80ELb1ELb0ELb0ELb0ELb0ELb0ELb1ELb1EEENS1_21CollectiveEpilogueFwdINS6_IJS8_SA_S9_EEENS6_IJNS7_ILi1EEESI_SI_EEESC_SE_Li256ELb0ELb1ELb1ELb0EEENS1_30DynamicPersistentTileSchedulerILi256ELi256ELb1ELb1ELb0EEEEEEEEEvNT_6ParamsE)
        /*026c*/ 	.word	0x00000000


	//----- nvinfo : EIATTR_MIN_STACK_SIZE
	.align		4
.L_114:
        /*0270*/ 	.byte	0x04, 0x12
        /*0272*/ 	.short	(.L_116 - .L_115)
	.align		4
.L_115:
        /*0274*/ 	.word	index@(_ZN7cutlass13device_kernelIN5flash19enable_sm80_to_sm89INS1_16FlashAttnFwdSm80INS1_25CollectiveMainloopFwdSm80ILi8ELi2ELb0EN4cute5tupleIJNS5_1CILi128EEENS7_ILi64EEENS7_ILi192EEEEEELi192ENS_6half_tEfNS_4arch4Sm80ELb1ELb0ELb0ELb1ELb0ELb0ELb1ELb1EEENS1_21CollectiveEpilogueFwdINS6_IJS8_SA_S9_EEENS6_IJNS7_ILi1EEESI_SI_EEESC_SE_Li256ELb1ELb1ELb1ELb0EEENS1_36VarlenDynamicPersistentTileSchedulerILi128ELi64ELi256ELi256ELb1ELb1ELb0ELb1ELb1ELb1EEEEEEEEEvNT_6ParamsE)
        /*0278*/ 	.word	0x00000000


	//----- nvinfo : EIATTR_MIN_STACK_SIZE
	.align		4
.L_116:
        /*027c*/ 	.byte	0x04, 0x12
        /*027e*/ 	.short	(.L_118 - .L_117)
	.align		4
.L_117:
        /*0280*/ 	.word	index@(_ZN7cutlass13device_kernelIN5flash19enable_sm80_to_sm89INS1_16FlashAttnFwdSm80INS1_25CollectiveMainloopFwdSm80ILi8ELi2ELb0EN4cute5tupleIJNS5_1CILi128EEENS7_ILi64EEENS7_ILi192EEEEEELi192ENS_6half_tEfNS_4arch4Sm80ELb1ELb0ELb0ELb1ELb0ELb1ELb1ELb1EEENS1_21CollectiveEpilogueFwdINS6_IJS8_SA_S9_EEENS6_IJNS7_ILi1EEESI_SI_EEESC_SE_Li256ELb1ELb1ELb1ELb0EEENS1_36VarlenDynamicPersistentTileSchedulerILi128ELi64ELi256ELi256ELb1ELb1ELb0ELb1ELb1ELb1EEEEEEEEEvNT_6ParamsE)
        /*0284*/ 	.word	0x00000000
.L_118:


//--------------------- .nv.compat                --------------------------
	.section	.nv.compat,"",@"SHT_CUDA_COMPAT_INFO"
	.align	4
        /*0000*/ 	.byte	0x02, 0x09, 0x01, 0x00, 0x02, 0x02, 0x01, 0x00, 0x02, 0x05, 0x05, 0x00, 0x03, 0x07, 0x01, 0x01
        /*0010*/ 	.byte	0x02, 0x03, 0x00, 0x00, 0x02, 0x06, 0x01, 0x00, 0x04, 0x0b, 0x08, 0x00, 0x00, 0x00, 0x00, 0x00
        /*0020*/ 	.byte	0x00, 0x00, 0x00, 0x00


//--------------------- .nv.info._ZN7cutlass13device_kernelIN5flash19enable_sm80_to_sm89INS1_16FlashAttnFwdSm80INS1_25CollectiveMainloopFwdSm80ILi8ELi1ELb1EN4cute5tupleIJNS5_1CILi128EEENS7_ILi96EEENS7_ILi192EEEEEELi192ENS_6half_tEfNS_4arch4Sm80ELb0ELb0ELb0ELb0ELb0ELb0ELb1ELb1EEENS1_21CollectiveEpilogueFwdINS6_IJS8_SA_S9_EEENS6_IJNS7_ILi1EEESI_SI_EEESC_SE_Li256ELb0ELb1ELb1ELb0EEENS1_19SingleTileSchedulerILb0ELb1ELb1ELi128EEEEEEEEEvNT_6ParamsE --------------------------
	.section	.nv.info._ZN7cutlass13device_kernelIN5flash19enable_sm80_to_sm89INS1_16FlashAttnFwdSm80INS1_25CollectiveMainloopFwdSm80ILi8ELi1ELb1EN4cute5tupleIJNS5_1CILi128EEENS7_ILi96EEENS7_ILi192EEEEEELi192ENS_6half_tEfNS_4arch4Sm80ELb0ELb0ELb0ELb0ELb0ELb0ELb1ELb1EEENS1_21CollectiveEpilogueFwdINS6_IJS8_SA_S9_EEENS6_IJNS7_ILi1EEESI_SI_EEESC_SE_Li256ELb0ELb1ELb1ELb0EEENS1_19SingleTileSchedulerILb0ELb1ELb1ELi128EEEEEEEEEvNT_6ParamsE,"",@"SHT_CUDA_INFO"
	.sectionflags	@""
	.align	4


	//----- nvinfo : EIATTR_CUDA_API_VERSION
	.align		4
        /*0000*/ 	.byte	0x04, 0x37
        /*0002*/ 	.short	(.L_120 - .L_119)
.L_119:
        /*0004*/ 	.word	0x00000082


	//----- nvinfo : EIATTR_KPARAM_INFO
	.align		4
.L_120:
        /*0008*/ 	.byte	0x04, 0x17
        /*000a*/ 	.short	(.L_122 - .L_121)
.L_121:
        /*000c*/ 	.word	0x00000000
        /*0010*/ 	.short	0x0000
        /*0012*/ 	.short	0x0000
        /*0014*/ 	.byte	0x00, 0xf0, 0x61, 0x10


	//----- nvinfo : EIATTR_SPARSE_MMA_MASK
	.align		4
.L_122:
        /*0018*/ 	.byte	0x03, 0x50
        /*001a*/ 	.short	0x0000


	//----- nvinfo : EIATTR_MAXREG_COUNT
	.align		4
        /*001c*/ 	.byte	0x03, 0x1b
        /*001e*/ 	.short	0x00ff


	//----- nvinfo : EIATTR_MERCURY_ISA_VERSION
	.align		4
        /*0020*/ 	.byte	0x03, 0x5f
        /*0022*/ 	.short	0x0101


	//----- nvinfo : EIATTR_EXIT_INSTR_OFFSETS
	.align		4
        /*0024*/ 	.byte	0x04, 0x1c
        /*0026*/ 	.short	(.L_124 - .L_123)


	//   ....[0]....
.L_123:
        /*0028*/ 	.word	0x00000010


	//----- nvinfo : EIATTR_MAX_THREADS
	.align		4
.L_124:
        /*002c*/ 	.byte	0x04, 0x05
        /*002e*/ 	.short	(.L_126 - .L_125)
.L_125:
        /*0030*/ 	.word	0x00000100
        /*0034*/ 	.word	0x00000001
        /*0038*/ 	.word	0x00000001


	//----- nvinfo : EIATTR_CBANK_PARAM_SIZE
	.align		4
.L_126:
        /*003c*/ 	.byte	0x03, 0x19
        /*003e*/ 	.short	0x0418


	//----- nvinfo : EIATTR_PARAM_CBANK
	.align		4
        /*0040*/ 	.byte	0x04, 0x0a
        /*0042*/ 	.short	(.L_128 - .L_127)
	.align		4
.L_127:
        /*0044*/ 	.word	index@(.nv.constant0._ZN7cutlass13device_kernelIN5flash19enable_sm80_to_sm89INS1_16FlashAttnFwdSm80INS1_25CollectiveMainloopFwdSm80ILi8ELi1ELb1EN4cute5tupleIJNS5_1CILi128EEENS7_ILi96EEENS7_ILi192EEEEEELi192ENS_6half_tEfNS_4arch4Sm80ELb0ELb0ELb0ELb0ELb0ELb0ELb1ELb1EEENS1_21CollectiveEpilogueFwdINS6_IJS8_SA_S9_EEENS6_IJNS7_ILi1EEESI_SI_EEESC_SE_Li256ELb0ELb1ELb1ELb0EEENS1_19SingleTileSchedulerILb0ELb1ELb1ELi128EEEEEEEEEvNT_6ParamsE)
        /*0048*/ 	.short	0x0210
        /*004a*/ 	.short	0x0418


	//----- nvinfo : EIATTR_SW_WAR
	.align		4
.L_128:
        /*004c*/ 	.byte	0x04, 0x36
        /*004e*/ 	.short	(.L_130 - .L_129)
.L_129:
        /*0050*/ 	.word	0x00000008
.L_130:


//--------------------- .nv.info._ZN7cutlass13device_kernelIN5flash19enable_sm80_to_sm89INS1_16FlashAttnFwdSm80INS1_25CollectiveMainloopFwdSm80ILi8ELi1ELb0EN4cute5tupleIJNS5_1CILi128EEENS7_ILi64EEENS7_ILi192EEEEEELi192ENS_6half_tEfNS_4arch4Sm80ELb0ELb0ELb0ELb1ELb0ELb0ELb1ELb1EEENS1_21CollectiveEpilogueFwdINS6_IJS8_SA_S9_EEENS6_IJNS7_ILi1EEESI_SI_EEESC_SE_Li256ELb1ELb1ELb1ELb0EEENS1_36VarlenDynamicPersistentTileSchedulerILi128ELi64ELi256ELi256ELb1ELb1ELb0ELb0ELb1ELb1EEEEEEEEEvNT_6ParamsE --------------------------
	.section	.nv.info._ZN7cutlass13device_kernelIN5flash19enable_sm80_to_sm89INS1_16FlashAttnFwdSm80INS1_25CollectiveMainloopFwdSm80ILi8ELi1ELb0EN4cute5tupleIJNS5_1CILi128EEENS7_ILi64EEENS7_ILi192EEEEEELi192ENS_6half_tEfNS_4arch4Sm80ELb0ELb0ELb0ELb1ELb0ELb0ELb1ELb1EEENS1_21CollectiveEpilogueFwdINS6_IJS8_SA_S9_EEENS6_IJNS7_ILi1EEESI_SI_EEESC_SE_Li256ELb1ELb1ELb1ELb0EEENS1_36VarlenDynamicPersistentTileSchedulerILi128ELi64ELi256ELi256ELb1ELb1ELb0ELb0ELb1ELb1EEEEEEEEEvNT_6ParamsE,"",@"SHT_CUDA_INFO"
	.sectionflags	@""
	.align	4


	//----- nvinfo : EIATTR_CUDA_API_VERSION
	.align		4
        /*0000*/ 	.byte	0x04, 0x37
        /*0002*/ 	.short	(.L_132 - .L_131)
.L_131:
        /*0004*/ 	.word	0x00000082


	//----- nvinfo : EIATTR_KPARAM_INFO
	.align		4
.L_132:
        /*0008*/ 	.byte	0x04, 0x17
        /*000a*/ 	.short	(.L_134 - .L_133)
.L_133:
        /*000c*/ 	.word	0x00000000
        /*0010*/ 	.short	0x0000
        /*0012*/ 	.short	0x0000
        /*0014*/ 	.byte	0x00, 0xf0, 0xe1, 0x10


	//----- nvinfo : EIATTR_SPARSE_MMA_MASK
	.align		4
.L_134:
        /*0018*/ 	.byte	0x03, 0x50
        /*001a*/ 	.short	0x0000


	//----- nvinfo : EIATTR_MAXREG_COUNT
	.align		4
        /*001c*/ 	.byte	0x03, 0x1b
        /*001e*/ 	.short	0x00ff


	//----- nvinfo : EIATTR_MERCURY_ISA_VERSION
	.align		4
        /*0020*/ 	.byte	0x03, 0x5f
        /*0022*/ 	.short	0x0101


	//----- nvinfo : EIATTR_EXIT_INSTR_OFFSETS
	.align		4
        /*0024*/ 	.byte	0x04, 0x1c
        /*0026*/ 	.short	(.L_136 - .L_135)


	//   ....[0]....
.L_135:
        /*0028*/ 	.word	0x00000010


	//----- nvinfo : EIATTR_MAX_THREADS
	.align		4
.L_136:
        /*002c*/ 	.byte	0x04, 0x05
        /*002e*/ 	.short	(.L_138 - .L_137)
.L_137:
        /*0030*/ 	.word	0x00000100
        /*0034*/ 	.word	0x00000001
        /*0038*/ 	.word	0x00000001


	//----- nvinfo : EIATTR_CBANK_PARAM_SIZE
	.align		4
.L_138:
        /*003c*/ 	.byte	0x03, 0x19
        /*003e*/ 	.short	0x0438


	//----- nvinfo : EIATTR_PARAM_CBANK
	.align		4
        /*0040*/ 	.byte	0x04, 0x0a
        /*0042*/ 	.short	(.L_140 - .L_139)
	.align		4
.L_139:
        /*0044*/ 	.word	index@(.nv.constant0._ZN7cutlass13device_kernelIN5flash19enable_sm80_to_sm89INS1_16FlashAttnFwdSm80INS1_25CollectiveMainloopFwdSm80ILi8ELi1ELb0EN4cute5tupleIJNS5_1CILi128EEENS7_ILi64EEENS7_ILi192EEEEEELi192ENS_6half_tEfNS_4arch4Sm80ELb0ELb0ELb0ELb1ELb0ELb0ELb1ELb1EEENS1_21CollectiveEpilogueFwdINS6_IJS8_SA_S9_EEENS6_IJNS7_ILi1EEESI_SI_EEESC_SE_Li256ELb1ELb1ELb1ELb0EEENS1_36VarlenDynamicPersistentTileSchedulerILi128ELi64ELi256ELi256ELb1ELb1ELb0ELb0ELb1ELb1EEEEEEEEEvNT_6ParamsE)
        /*0048*/ 	.short	0x0210
        /*004a*/ 	.short	0x0438


	//----- nvinfo : EIATTR_SW_WAR
	.align		4
.L_140:
        /*004c*/ 	.byte	0x04, 0x36
        /*004e*/ 	.short	(.L_142 - .L_141)
.L_141:
        /*0050*/ 	.word	0x00000008
.L_142:


//--------------------- .nv.info._ZN7cutlass13device_kernelIN5flash19enable_sm80_to_sm89INS1_16FlashAttnFwdSm80INS1_25CollectiveMainloopFwdSm80ILi8ELi1ELb0EN4cute5tupleIJNS5_1CILi128EEENS7_ILi64EEENS7_ILi192EEEEEELi192ENS_6half_tEfNS_4arch4Sm80ELb0ELb0ELb0ELb1ELb0ELb1ELb1ELb1EEENS1_21CollectiveEpilogueFwdINS6_IJS8_SA_S9_EEENS6_IJNS7_ILi1EEESI_SI_EEESC_SE_Li256ELb1ELb1ELb1ELb0EEENS1_36VarlenDynamicPersistentTileSchedulerILi128ELi64ELi256ELi256ELb1ELb1ELb0ELb0ELb1ELb1EEEEEEEEEvNT_6ParamsE --------------------------
	.section	.nv.info._ZN7cutlass13device_kernelIN5flash19enable_sm80_to_sm89INS1_16FlashAttnFwdSm80INS1_25CollectiveMainloopFwdSm80ILi8ELi1ELb0EN4cute5tupleIJNS5_1CILi128EEENS7_ILi64EEENS7_ILi192EEEEEELi192ENS_6half_tEfNS_4arch4Sm80ELb0ELb0ELb0ELb1ELb0ELb1ELb1ELb1EEENS1_21CollectiveEpilogueFwdINS6_IJS8_SA_S9_EEENS6_IJNS7_ILi1EEESI_SI_EEESC_SE_Li256ELb1ELb1ELb1ELb0EEENS1_36VarlenDynamicPersistentTileSchedulerILi128ELi64ELi256ELi256ELb1ELb1ELb0ELb0ELb1ELb1EEEEEEEEEvNT_6ParamsE,"",@"SHT_CUDA_INFO"
	.sectionflags	@""
	.align	4


	//----- nvinfo : EIATTR_CUDA_API_VERSION
	.align		4
        /*0000*/ 	.byte	0x04, 0x37
        /*0002*/ 	.short	(.L_144 - .L_143)
.L_143:
        /*0004*/ 	.word	0x00000082


	//----- nvinfo : EIATTR_KPARAM_INFO
	.align		4
.L_144:
        /*0008*/ 	.byte	0x04, 0x17
        /*000a*/ 	.short	(.L_146 - .L_145)
.L_145:
        /*000c*/ 	.word	0x00000000
        /*0010*/ 	.short	0x0000
        /*0012*/ 	.short	0x0000
        /*0014*/ 	.byte	0x00, 0xf0, 0xe1, 0x10


	//----- nvinfo : EIATTR_SPARSE_MMA_MASK
	.align		4
.L_146:
        /*0018*/ 	.byte	0x03, 0x50
        /*001a*/ 	.short	0x0000


	//----- nvinfo : EIATTR_MAXREG_COUNT
	.align		4
        /*001c*/ 	.byte	0x03, 0x1b
        /*001e*/ 	.short	0x00ff


	//----- nvinfo : EIATTR_MERCURY_ISA_VERSION
	.align		4
        /*0020*/ 	.byte	0x03, 0x5f
        /*0022*/ 	.short	0x0101


	//----- nvinfo : EIATTR_EXIT_INSTR_OFFSETS
	.align		4
        /*0024*/ 	.byte	0x04, 0x1c
        /*0026*/ 	.short	(.L_148 - .L_147)


	//   ....[0]....
.L_147:
        /*0028*/ 	.word	0x00000010


	//----- nvinfo : EIATTR_MAX_THREADS
	.align		4
.L_148:
        /*002c*/ 	.byte	0x04, 0x05
        /*002e*/ 	.short	(.L_150 - .L_149)
.L_149:
        /*0030*/ 	.word	0x00000100
        /*0034*/ 	.word	0x00000001
        /*0038*/ 	.word	0x00000001


	//----- nvinfo : EIATTR_CBANK_PARAM_SIZE
	.align		4
.L_150:
        /*003c*/ 	.byte	0x03, 0x19
        /*003e*/ 	.short	0x0438


	//----- nvinfo : EIATTR_PARAM_CBANK
	.align		4
        /*0040*/ 	.byte	0x04, 0x0a
        /*0042*/ 	.short	(.L_152 - .L_151)
	.align		4
.L_151:
        /*0044*/ 	.word	index@(.nv.constant0._ZN7cutlass13device_kernelIN5flash19enable_sm80_to_sm89INS1_16FlashAttnFwdSm80INS1_25CollectiveMainloopFwdSm80ILi8ELi1ELb0EN4cute5tupleIJNS5_1CILi128EEENS7_ILi64EEENS7_ILi192EEEEEELi192ENS_6half_tEfNS_4arch4Sm80ELb0ELb0ELb0ELb1ELb0ELb1ELb1ELb1EEENS1_21CollectiveEpilogueFwdINS6_IJS8_SA_S9_EEENS6_IJNS7_ILi1EEESI_SI_EEESC_SE_Li256ELb1ELb1ELb1ELb0EEENS1_36VarlenDynamicPersistentTileSchedulerILi128ELi64ELi256ELi256ELb1ELb1ELb0ELb0ELb1ELb1EEEEEEEEEvNT_6ParamsE)
        /*0048*/ 	.short	0x0210
        /*004a*/ 	.short	0x0438


	//----- nvinfo : EIATTR_SW_WAR
	.align		4
.L_152:
        /*004c*/ 	.byte	0x04, 0x36
        /*004e*/ 	.short	(.L_154 - .L_153)
.L_153:
        /*0050*/ 	.word	0x00000008
.L_154:


//--------------------- .nv.info._ZN7cutlass13device_kernelIN5flash19enable_sm80_to_sm89INS1_16FlashAttnFwdSm80INS1_25CollectiveMainloopFwdSm80ILi8ELi1ELb0EN4cute5tupleIJNS5_1CILi128EEENS7_ILi64EEENS7_ILi192EEEEEELi192ENS_6half_tEfNS_4arch4Sm80ELb0ELb1ELb0ELb0ELb0ELb0ELb1ELb1EEENS1_21CollectiveEpilogueFwdINS6_IJS8_SA_S9_EEENS6_IJNS7_ILi1EEESI_SI_EEESC_SE_Li256ELb0ELb1ELb1ELb0EEENS1_19SingleTileSchedulerILb0ELb1ELb1ELi128EEEEEEEEEvNT_6ParamsE --------------------------
	.section	.nv.info._ZN7cutlass13device_kernelIN5flash19enable_sm80_to_sm89INS1_16FlashAttnFwdSm80INS1_25CollectiveMainloopFwdSm80ILi8ELi1ELb0EN4cute5tupleIJNS5_1CILi128EEENS7_ILi64EEENS7_ILi192EEEEEELi192ENS_6half_tEfNS_4arch4Sm80ELb0ELb1ELb0ELb0ELb0ELb0ELb1ELb1EEENS1_21CollectiveEpilogueFwdINS6_IJS8_SA_S9_EEENS6_IJNS7_ILi1EEESI_SI_EEESC_SE_Li256ELb0ELb1ELb1ELb0EEENS1_19SingleTileSchedulerILb0ELb1ELb1ELi128EEEEEEEEEvNT_6ParamsE,"",@"SHT_CUDA_INFO"
	.sectionflags	@""
	.align	4


	//----- nvinfo : EIATTR_CUDA_API_VERSION
	.align		4
        /*0000*/ 	.byte	0x04, 0x37
        /*0002*/ 	.short	(.L_156 - .L_155)
.L_155:
        /*0004*/ 	.word	0x00000082


	//----- nvinfo : EIATTR_KPARAM_INFO
	.align		4
.L_156:
        /*0008*/ 	.byte	0x04, 0x17
        /*000a*/ 	.short	(.L_158 - .L_157)
.L_157:
        /*000c*/ 	.word	0x00000000
        /*0010*/ 	.short	0x0000
        /*0012*/ 	.short	0x0000
        /*0014*/ 	.byte	0x00, 0xf0, 0x61, 0x10


	//----- nvinfo : EIATTR_SPARSE_MMA_MASK
	.align		4
.L_158:
        /*0018*/ 	.byte	0x03, 0x50
        /*001a*/ 	.short	0x0000


	//----- nvinfo : EIATTR_MAXREG_COUNT
	.align		4
        /*001c*/ 	.byte	0x03, 0x1b
        /*001e*/ 	.short	0x00ff


	//----- nvinfo : EIATTR_MERCURY_ISA_VERSION
	.align		4
        /*0020*/ 	.byte	0x03, 0x5f
        /*0022*/ 	.short	0x0101


	//----- nvinfo : EIATTR_EXIT_INSTR_OFFSETS
	.align		4
        /*0024*/ 	.byte	0x04, 0x1c
        /*0026*/ 	.short	(.L_160 - .L_159)


	//   ....[0]....
.L_159:
        /*0028*/ 	.word	0x00000010


	//----- nvinfo : EIATTR_MAX_THREADS
	.align		4
.L_160:
        /*002c*/ 	.byte	0x04, 0x05
        /*002e*/ 	.short	(.L_162 - .L_161)
.L_161:
        /*0030*/ 	.word	0x00000100
        /*0034*/ 	.word	0x00000001
        /*0038*/ 	.word	0x00000001


	//----- nvinfo : EIATTR_CBANK_PARAM_SIZE
	.align		4
.L_162:
        /*003c*/ 	.byte	0x03, 0x19
        /*003e*/ 	.short	0x0418


	//----- nvinfo : EIATTR_PARAM_CBANK
	.align		4
        /*0040*/ 	.byte	0x04, 0x0a
        /*0042*/ 	.short	(.L_164 - .L_163)
	.align		4
.L_163:
        /*0044*/ 	.word	index@(.nv.constant0._ZN7cutlass13device_kernelIN5flash19enable_sm80_to_sm89INS1_16FlashAttnFwdSm80INS1_25CollectiveMainloopFwdSm80ILi8ELi1ELb0EN4cute5tupleIJNS5_1CILi128EEENS7_ILi64EEENS7_ILi192EEEEEELi192ENS_6half_tEfNS_4arch4Sm80ELb0ELb1ELb0ELb0ELb0ELb0ELb1ELb1EEENS1_21CollectiveEpilogueFwdINS6_IJS8_SA_S9_EEENS6_IJNS7_ILi1EEESI_SI_EEESC_SE_Li256ELb0ELb1ELb1ELb0EEENS1_19SingleTileSchedulerILb0ELb1ELb1ELi128EEEEEEEEEvNT_6ParamsE)
        /*0048*/ 	.short	0x0210
        /*004a*/ 	.short	0x0418


	//----- nvinfo : EIATTR_SW_WAR
	.align		4
.L_164:
        /*004c*/ 	.byte	0x04, 0x36
        /*004e*/ 	.short	(.L_166 - .L_165)
.L_165:
        /*0050*/ 	.word	0x00000008
.L_166:


//--------------------- .nv.info._ZN7cutlass13device_kernelIN5flash19enable_sm80_to_sm89INS1_16FlashAttnFwdSm80INS1_25CollectiveMainloopFwdSm80ILi8ELi1ELb0EN4cute5tupleIJNS5_1CILi128EEENS7_ILi64EEENS7_ILi192EEEEEELi192ENS_6half_tEfNS_4arch4Sm80ELb0ELb1ELb0ELb1ELb0ELb0ELb1ELb1EEENS1_21CollectiveEpilogueFwdINS6_IJS8_SA_S9_EEENS6_IJNS7_ILi1EEESI_SI_EEESC_SE_Li256ELb1ELb1ELb1ELb0EEENS1_36VarlenDynamicPersistentTileSchedulerILi128ELi64ELi256ELi256ELb1ELb1ELb0ELb1ELb0ELb1EEEEEEEEEvNT_6ParamsE --------------------------
	.section	.nv.info._ZN7cutlass13device_kernelIN5flash19enable_sm80_to_sm89INS1_16FlashAttnFwdSm80INS1_25CollectiveMainloopFwdSm80ILi8ELi1ELb0EN4cute5tupleIJNS5_1CILi128EEENS7_ILi64EEENS7_ILi192EEEEEELi192ENS_6half_tEfNS_4arch4Sm80ELb0ELb1ELb0ELb1ELb0ELb0ELb1ELb1EEENS1_21CollectiveEpilogueFwdINS6_IJS8_SA_S9_EEENS6_IJNS7_ILi1EEESI_SI_EEESC_SE_Li256ELb1ELb1ELb1ELb0EEENS1_36VarlenDynamicPersistentTileSchedulerILi128ELi64ELi256ELi256ELb1ELb1ELb0ELb1ELb0ELb1EEEEEEEEEvNT_6ParamsE,"",@"SHT_CUDA_INFO"
	.sectionflags	@""
	.align	4


	//----- nvinfo : EIATTR_CUDA_API_VERSION
	.align		4
        /*0000*/ 	.byte	0x04, 0x37
        /*0002*/ 	.short	(.L_168 - .L_167)
.L_167:
        /*0004*/ 	.word	0x00000082


	//----- nvinfo : EIATTR_KPARAM_INFO
	.align		4
.L_168:
        /*0008*/ 	.byte	0x04, 0x17
        /*000a*/ 	.short	(.L_170 - .L_169)
.L_169:
        /*000c*/ 	.word	0x00000000
        /*0010*/ 	.short	0x0000
        /*0012*/ 	.short	0x0000
        /*0014*/ 	.byte	0x00, 0xf0, 0xe1, 0x10


	//----- nvinfo : EIATTR_SPARSE_MMA_MASK
	.align		4
.L_170:
        /*0018*/ 	.byte	0x03, 0x50
        /*001a*/ 	.short	0x0000


	//----- nvinfo : EIATTR_MAXREG_COUNT
	.align		4
        /*001c*/ 	.byte	0x03, 0x1b
        /*001e*/ 	.short	0x00ff


	//----- nvinfo : EIATTR_MERCURY_ISA_VERSION
	.align		4
        /*0020*/ 	.byte	0x03, 0x5f
        /*0022*/ 	.short	0x0101


	//----- nvinfo : EIATTR_EXIT_INSTR_OFFSETS
	.align		4
        /*0024*/ 	.byte	0x04, 0x1c
        /*0026*/ 	.short	(.L_172 - .L_171)


	//   ....[0]....
.L_171:
        /*0028*/ 	.word	0x00000010


	//----- nvinfo : EIATTR_MAX_THREADS
	.align		4
.L_172:
        /*002c*/ 	.byte	0x04, 0x05
        /*002e*/ 	.short	(.L_174 - .L_173)
.L_173:
        /*0030*/ 	.word	0x00000100
        /*0034*/ 	.word	0x00000001
        /*0038*/ 	.word	0x00000001


	//----- nvinfo : EIATTR_CBANK_PARAM_SIZE
	.align		4
.L_174:
        /*003c*/ 	.byte	0x03, 0x19
        /*003e*/ 	.short	0x0438


	//----- nvinfo : EIATTR_PARAM_CBANK
	.align		4
        /*0040*/ 	.byte	0x04, 0x0a
        /*0042*/ 	.short	(.L_176 - .L_175)
	.align		4
.L_175:
        /*0044*/ 	.word	index@(.nv.constant0._ZN7cutlass13device_kernelIN5flash19enable_sm80_to_sm89INS1_16FlashAttnFwdSm80INS1_25CollectiveMainloopFwdSm80ILi8ELi1ELb0EN4cute5tupleIJNS5_1CILi128EEENS7_ILi64EEENS7_ILi192EEEEEELi192ENS_6half_tEfNS_4arch4Sm80ELb0ELb1ELb0ELb1ELb0ELb0ELb1ELb1EEENS1_21CollectiveEpilogueFwdINS6_IJS8_SA_S9_EEENS6_IJNS7_ILi1EEESI_SI_EEESC_SE_Li256ELb1ELb1ELb1ELb0EEENS1_36VarlenDynamicPersistentTileSchedulerILi128ELi64ELi256ELi256ELb1ELb1ELb0ELb1ELb0ELb1EEEEEEEEEvNT_6ParamsE)
        /*0048*/ 	.short	0x0210
        /*004a*/ 	.short	0x0438


	//----- nvinfo : EIATTR_SW_WAR
	.align		4
.L_176:
        /*004c*/ 	.byte	0x04, 0x36
        /*004e*/ 	.short	(.L_178 - .L_177)
.L_177:
        /*0050*/ 	.word	0x00000008
.L_178:


//--------------------- .nv.info._ZN7cutlass13device_kernelIN5flash19enable_sm80_to_sm89INS1_16FlashAttnFwdSm80INS1_25CollectiveMainloopFwdSm80ILi8ELi1ELb0EN4cute5tupleIJNS5_1CILi128EEENS7_ILi64EEENS7_ILi192EEEEEELi192ENS_6half_tEfNS_4arch4Sm80ELb0ELb1ELb0ELb1ELb0ELb1ELb1ELb1EEENS1_21CollectiveEpilogueFwdINS6_IJS8_SA_S9_EEENS6_IJNS7_ILi1EEESI_SI_EEESC_SE_Li256ELb1ELb1ELb1ELb0EEENS1_36VarlenDynamicPersistentTileSchedulerILi128ELi64ELi256ELi256ELb1ELb1ELb0ELb1ELb0ELb1EEEEEEEEEvNT_6ParamsE --------------------------
	.section	.nv.info._ZN7cutlass13device_kernelIN5flash19enable_sm80_to_sm89INS1_16FlashAttnFwdSm80INS1_25CollectiveMainloopFwdSm80ILi8ELi1ELb0EN4cute5tupleIJNS5_1CILi128EEENS7_ILi64EEENS7_ILi192EEEEEELi192ENS_6half_tEfNS_4arch4Sm80ELb0ELb1ELb0ELb1ELb0ELb1ELb1ELb1EEENS1_21CollectiveEpilogueFwdINS6_IJS8_SA_S9_EEENS6_IJNS7_ILi1EEESI_SI_EEESC_SE_Li256ELb1ELb1ELb1ELb0EEENS1_36VarlenDynamicPersistentTileSchedulerILi128ELi64ELi256ELi256ELb1ELb1ELb0ELb1ELb0ELb1EEEEEEEEEvNT_6ParamsE,"",@"SHT_CUDA_INFO"
	.sectionflags	@""
	.align	4


	//----- nvinfo : EIATTR_CUDA_API_VERSION
	.align		4
        /*0000*/ 	.byte	0x04, 0x37
        /*0002*/ 	.short	(.L_180 - .L_179)
.L_179:
        /*0004*/ 	.word	0x00000082


	//----- nvinfo : EIATTR_KPARAM_INFO
	.align		4
.L_180:
        /*0008*/ 	.byte	0x04, 0x17
        /*000a*/ 	.short	(.L_182 - .L_181)
.L_181:
        /*000c*/ 	.word	0x00000000
        /*0010*/ 	.short	0x0000
        /*0012*/ 	.short	0x0000
        /*0014*/ 	.byte	0x00, 0xf0, 0xe1, 0x10


	//----- nvinfo : EIATTR_SPARSE_MMA_MASK
	.align		4
.L_182:
        /*0018*/ 	.byte	0x03, 0x50
        /*001a*/ 	.short	0x0000


	//----- nvinfo : EIATTR_MAXREG_COUNT
	.align		4
        /*001c*/ 	.byte	0x03, 0x1b
        /*001e*/ 	.short	0x00ff


	//----- nvinfo : EIATTR_MERCURY_ISA_VERSION
	.align		4
        /*0020*/ 	.byte	0x03, 0x5f
        /*0022*/ 	.short	0x0101


	//----- nvinfo : EIATTR_EXIT_INSTR_OFFSETS
	.align		4
        /*0024*/ 	.byte	0x04, 0x1c
        /*0026*/ 	.short	(.L_184 - .L_183)


	//   ....[0]....
.L_183:
        /*0028*/ 	.word	0x00000010


	//----- nvinfo : EIATTR_MAX_THREADS
	.align		4
.L_184:
        /*002c*/ 	.byte	0x04, 0x05
        /*002e*/ 	.short	(.L_186 - .L_185)
.L_185:
        /*0030*/ 	.word	0x00000100
        /*0034*/ 	.word	0x00000001
        /*0038*/ 	.word	0x00000001


	//----- nvinfo : EIATTR_CBANK_PARAM_SIZE
	.align		4
.L_186:
        /*003c*/ 	.byte	0x03, 0x19
        /*003e*/ 	.short	0x0438


	//----- nvinfo : EIATTR_PARAM_CBANK
	.align		4
        /*0040*/ 	.byte	0x04, 0x0a
        /*0042*/ 	.short	(.L_188 - .L_187)
	.align		4
.L_187:
        /*0044*/ 	.word	index@(.nv.constant0._ZN7cutlass13device_kernelIN5flash19enable_sm80_to_sm89INS1_16FlashAttnFwdSm80INS1_25CollectiveMainloopFwdSm80ILi8ELi1ELb0EN4cute5tupleIJNS5_1CILi128EEENS7_ILi64EEENS7_ILi192EEEEEELi192ENS_6half_tEfNS_4arch4Sm80ELb0ELb1ELb0ELb1ELb0ELb1ELb1ELb1EEENS1_21CollectiveEpilogueFwdINS6_IJS8_SA_S9_EEENS6_IJNS7_ILi1EEESI_SI_EEESC_SE_Li256ELb1ELb1ELb1ELb0EEENS1_36VarlenDynamicPersistentTileSchedulerILi128ELi64ELi256ELi256ELb1ELb1ELb0ELb1ELb0ELb1EEEEEEEEEvNT_6ParamsE)
        /*0048*/ 	.short	0x0210
        /*004a*/ 	.short	0x0438


	//----- nvinfo : EIATTR_SW_WAR
	.align		4
.L_188:
        /*004c*/ 	.byte	0x04, 0x36
        /*004e*/ 	.short	(.L_190 - .L_189)
.L_189:
        /*0050*/ 	.word	0x00000008
.L_190:


//--------------------- .nv.info._ZN7cutlass13device_kernelIN5flash19enable_sm80_to_sm89INS1_16FlashAttnFwdSm80INS1_25CollectiveMainloopFwdSm80ILi8ELi1ELb1EN4cute5tupleIJNS5_1CILi128EEENS7_ILi96EEENS7_ILi192EEEEEELi192ENS_6half_tEfNS_4arch4Sm80ELb1ELb0ELb0ELb0ELb0ELb0ELb1ELb1EEENS1_21CollectiveEpilogueFwdINS6_IJS8_SA_S9_EEENS6_IJNS7_ILi1EEESI_SI_EEESC_SE_Li256ELb0ELb1ELb1ELb0EEENS1_30DynamicPersistentTileSchedulerILi256ELi256ELb1ELb1ELb0EEEEEEEEEvNT_6ParamsE --------------------------
	.section	.nv.info._ZN7cutlass13device_kernelIN5flash19enable_sm80_to_sm89INS1_16FlashAttnFwdSm80INS1_25CollectiveMainloopFwdSm80ILi8ELi1ELb1EN4cute5tupleIJNS5_1CILi128EEENS7_ILi96EEENS7_ILi192EEEEEELi192ENS_6half_tEfNS_4arch4Sm80ELb1ELb0ELb0ELb0ELb0ELb0ELb1ELb1EEENS1_21CollectiveEpilogueFwdINS6_IJS8_SA_S9_EEENS6_IJNS7_ILi1EEESI_SI_EEESC_SE_Li256ELb0ELb1ELb1ELb0EEENS1_30DynamicPersistentTileSchedulerILi256ELi256ELb1ELb1ELb0EEEEEEEEEvNT_6ParamsE,"",@"SHT_CUDA_INFO"
	.sectionflags	@""
	.align	4


	//----- nvinfo : EIATTR_CUDA_API_VERSION
	.align		4
        /*0000*/ 	.byte	0x04, 0x37
        /*0002*/ 	.short	(.L_192 - .L_191)
.L_191:
        /*0004*/ 	.word	0x00000082


	//----- nvinfo : EIATTR_KPARAM_INFO
	.align		4
.L_192:
        /*0008*/ 	.byte	0x04, 0x17
        /*000a*/ 	.short	(.L_194 - .L_193)
.L_193:
        /*000c*/ 	.word	0x00000000
        /*0010*/ 	.short	0x0000
        /*0012*/ 	.short	0x0000
        /*0014*/ 	.byte	0x00, 0xf0, 0xa1, 0x10


	//----- nvinfo : EIATTR_SPARSE_MMA_MASK
	.align		4
.L_194:
        /*0018*/ 	.byte	0x03, 0x50
        /*001a*/ 	.short	0x0000


	//----- nvinfo : EIATTR_MAXREG_COUNT
	.align		4
        /*001c*/ 	.byte	0x03, 0x1b
        /*001e*/ 	.short	0x00ff


	//----- nvinfo : EIATTR_MERCURY_ISA_VERSION
	.align		4
        /*0020*/ 	.byte	0x03, 0x5f
        /*0022*/ 	.short	0x0101


	//----- nvinfo : EIATTR_EXIT_INSTR_OFFSETS
	.align		4
        /*0024*/ 	.byte	0x04, 0x1c
        /*0026*/ 	.short	(.L_196 - .L_195)


	//   ....[0]....
.L_195:
        /*0028*/ 	.word	0x00000010


	//----- nvinfo : EIATTR_MAX_THREADS
	.align		4
.L_196:
        /*002c*/ 	.byte	0x04, 0x05
        /*002e*/ 	.short	(.L_198 - .L_197)
.L_197:
        /*0030*/ 	.word	0x00000100
        /*0034*/ 	.word	0x00000001
        /*0038*/ 	.word	0x00000001


	//----- nvinfo : EIATTR_CBANK_PARAM_SIZE
	.align		4
.L_198:
        /*003c*/ 	.byte	0x03, 0x19
        /*003e*/ 	.short	0x0428


	//----- nvinfo : EIATTR_PARAM_CBANK
	.align		4
        /*0040*/ 	.byte	0x04, 0x0a
        /*0042*/ 	.short	(.L_200 - .L_199)
	.align		4
.L_199:
        /*0044*/ 	.word	index@(.nv.constant0._ZN7cutlass13device_kernelIN5flash19enable_sm80_to_sm89INS1_16FlashAttnFwdSm80INS1_25CollectiveMainloopFwdSm80ILi8ELi1ELb1EN4cute5tupleIJNS5_1CILi128EEENS7_ILi96EEENS7_ILi192EEEEEELi192ENS_6half_tEfNS_4arch4Sm80ELb1ELb0ELb0ELb0ELb0ELb0ELb1ELb1EEENS1_21CollectiveEpilogueFwdINS6_IJS8_SA_S9_EEENS6_IJNS7_ILi1EEESI_SI_EEESC_SE_Li256ELb0ELb1ELb1ELb0EEENS1_30DynamicPersistentTileSchedulerILi256ELi256ELb1ELb1ELb0EEEEEEEEEvNT_6ParamsE)
        /*0048*/ 	.short	0x0210
        /*004a*/ 	.short	0x0428


	//----- nvinfo : EIATTR_SW_WAR
	.align		4
.L_200:
        /*004c*/ 	.byte	0x04, 0x36
        /*004e*/ 	.short	(.L_202 - .L_201)
.L_201:
        /*0050*/ 	.word	0x00000008
.L_202:


//--------------------- .nv.info._ZN7cutlass13device_kernelIN5flash19enable_sm80_to_sm89INS1_16FlashAttnFwdSm80INS1_25CollectiveMainloopFwdSm80ILi8ELi1ELb0EN4cute5tupleIJNS5_1CILi128EEENS7_ILi64EEENS7_ILi192EEEEEELi192ENS_6half_tEfNS_4arch4Sm80ELb1ELb0ELb0ELb1ELb0ELb0ELb1ELb1EEENS1_21CollectiveEpilogueFwdINS6_IJS8_SA_S9_EEENS6_IJNS7_ILi1EEESI_SI_EEESC_SE_Li256ELb1ELb1ELb1ELb0EEENS1_36VarlenDynamicPersistentTileSchedulerILi128ELi64ELi256ELi256ELb1ELb1ELb0ELb1ELb1ELb1EEEEEEEEEvNT_6ParamsE --------------------------
	.section	.nv.info._ZN7cutlass13device_kernelIN5flash19enable_sm80_to_sm89INS1_16FlashAttnFwdSm80INS1_25CollectiveMainloopFwdSm80ILi8ELi1ELb0EN4cute5tupleIJNS5_1CILi128EEENS7_ILi64EEENS7_ILi192EEEEEELi192ENS_6half_tEfNS_4arch4Sm80ELb1ELb0ELb0ELb1ELb0ELb0ELb1ELb1EEENS1_21CollectiveEpilogueFwdINS6_IJS8_SA_S9_EEENS6_IJNS7_ILi1EEESI_SI_EEESC_SE_Li256ELb1ELb1ELb1ELb0EEENS1_36VarlenDynamicPersistentTileSchedulerILi128ELi64ELi256ELi256ELb1ELb1ELb0ELb1ELb1ELb1EEEEEEEEEvNT_6ParamsE,"",@"SHT_CUDA_INFO"
	.sectionflags	@""
	.align	4


	//----- nvinfo : EIATTR_CUDA_API_VERSION
	.align		4
        /*0000*/ 	.byte	0x04, 0x37
        /*0002*/ 	.short	(.L_204 - .L_203)
.L_203:
        /*0004*/ 	.word	0x00000082


	//----- nvinfo : EIATTR_KPARAM_INFO
	.align		4
.L_204:
        /*0008*/ 	.byte	0x04, 0x17
        /*000a*/ 	.short	(.L_206 - .L_205)
.L_205:
        /*000c*/ 	.word	0x00000000
        /*0010*/ 	.short	0x0000
        /*0012*/ 	.short	0x0000
        /*0014*/ 	.byte	0x00, 0xf0, 0xe1, 0x10


	//----- nvinfo : EIATTR_SPARSE_MMA_MASK
	.align		4
.L_206:
        /*0018*/ 	.byte	0x03, 0x50
        /*001a*/ 	.short	0x0000


	//----- nvinfo : EIATTR_MAXREG_COUNT
	.align		4
        /*001c*/ 	.byte	0x03, 0x1b
        /*001e*/ 	.short	0x00ff


	//----- nvinfo : EIATTR_MERCURY_ISA_VERSION
	.align		4
        /*0020*/ 	.byte	0x03, 0x5f
        /*0022*/ 	.short	0x0101


	//----- nvinfo : EIATTR_EXIT_INSTR_OFFSETS
	.align		4
        /*0024*/ 	.byte	0x04, 0x1c
        /*0026*/ 	.short	(.L_208 - .L_207)


	//   ....[0]....
.L_207:
        /*0028*/ 	.word	0x00000010


	//----- nvinfo : EIATTR_MAX_THREADS
	.align		4
.L_208:
        /*002c*/ 	.byte	0x04, 0x05
        /*002e*/ 	.short	(.L_210 - .L_209)
.L_209:
        /*0030*/ 	.word	0x00000100
        /*0034*/ 	.word	0x00000001
        /*0038*/ 	.word	0x00000001


	//----- nvinfo : EIATTR_CBANK_PARAM_SIZE
	.align		4
.L_210:
        /*003c*/ 	.byte	0x03, 0x19
        /*003e*/ 	.short	0x0438


	//----- nvinfo : EIATTR_PARAM_CBANK
	.align		4
        /*0040*/ 	.byte	0x04, 0x0a
        /*0042*/ 	.short	(.L_212 - .L_211)
	.align		4
.L_211:
        /*0044*/ 	.word	index@(.nv.constant0._ZN7cutlass13device_kernelIN5flash19enable_sm80_to_sm89INS1_16FlashAttnFwdSm80INS1_25CollectiveMainloopFwdSm80ILi8ELi1ELb0EN4cute5tupleIJNS5_1CILi128EEENS7_ILi64EEENS7_ILi192EEEEEELi192ENS_6half_tEfNS_4arch4Sm80ELb1ELb0ELb0ELb1ELb0ELb0ELb1ELb1EEENS1_21CollectiveEpilogueFwdINS6_IJS8_SA_S9_EEENS6_IJNS7_ILi1EEESI_SI_EEESC_SE_Li256ELb1ELb1ELb1ELb0EEENS1_36VarlenDynamicPersistentTileSchedulerILi128ELi64ELi256ELi256ELb1ELb1ELb0ELb1ELb1ELb1EEEEEEEEEvNT_6ParamsE)
        /*0048*/ 	.short	0x0210
        /*004a*/ 	.short	0x0438


	//----- nvinfo : EIATTR_SW_WAR
	.align		4
.L_212:
        /*004c*/ 	.byte	0x04, 0x36
        /*004e*/ 	.short	(.L_214 - .L_213)
.L_213:
        /*0050*/ 	.word	0x00000008
.L_214:


//--------------------- .nv.info._ZN7cutlass13device_kernelIN5flash19enable_sm80_to_sm89INS1_16FlashAttnFwdSm80INS1_25CollectiveMainloopFwdSm80ILi8ELi1ELb0EN4cute5tupleIJNS5_1CILi128EEENS7_ILi64EEENS7_ILi192EEEEEELi192ENS_6half_tEfNS_4arch4Sm80ELb1ELb0ELb0ELb1ELb0ELb1ELb1ELb1EEENS1_21CollectiveEpilogueFwdINS6_IJS8_SA_S9_EEENS6_IJNS7_ILi1EEESI_SI_EEESC_SE_Li256ELb1ELb1ELb1ELb0EEENS1_36VarlenDynamicPersistentTileSchedulerILi128ELi64ELi256ELi256ELb1ELb1ELb0ELb1ELb1ELb1EEEEEEEEEvNT_6ParamsE --------------------------
	.section	.nv.info._ZN7cutlass13device_kernelIN5flash19enable_sm80_to_sm89INS1_16FlashAttnFwdSm80INS1_25CollectiveMainloopFwdSm80ILi8ELi1ELb0EN4cute5tupleIJNS5_1CILi128EEENS7_ILi64EEENS7_ILi192EEEEEELi192ENS_6half_tEfNS_4arch4Sm80ELb1ELb0ELb0ELb1ELb0ELb1ELb1ELb1EEENS1_21CollectiveEpilogueFwdINS6_IJS8_SA_S9_EEENS6_IJNS7_ILi1EEESI_SI_EEESC_SE_Li256ELb1ELb1ELb1ELb0EEENS1_36VarlenDynamicPersistentTileSchedulerILi128ELi64ELi256ELi256ELb1ELb1ELb0ELb1ELb1ELb1EEEEEEEEEvNT_6ParamsE,"",@"SHT_CUDA_INFO"
	.sectionflags	@""
	.align	4


	//----- nvinfo : EIATTR_CUDA_API_VERSION
	.align		4
        /*0000*/ 	.byte	0x04, 0x37
        /*0002*/ 	.short	(.L_216 - .L_215)
.L_215:
        /*0004*/ 	.word	0x00000082


	//----- nvinfo : EIATTR_KPARAM_INFO
	.align		4
.L_216:
        /*0008*/ 	.byte	0x04, 0x17
        /*000a*/ 	.short	(.L_218 - .L_217)
.L_217:
        /*000c*/ 	.word	0x00000000
        /*0010*/ 	.short	0x0000
        /*0012*/ 	.short	0x0000
        /*0014*/ 	.byte	0x00, 0xf0, 0xe1, 0x10


	//----- nvinfo : EIATTR_SPARSE_MMA_MASK
	.align		4
.L_218:
        /*0018*/ 	.byte	0x03, 0x50
        /*001a*/ 	.short	0x0000


	//----- nvinfo : EIATTR_MAXREG_COUNT
	.align		4
        /*001c*/ 	.byte	0x03, 0x1b
        /*001e*/ 	.short	0x00ff


	//----- nvinfo : EIATTR_MERCURY_ISA_VERSION
	.align		4
        /*0020*/ 	.byte	0x03, 0x5f
        /*0022*/ 	.short	0x0101


	//----- nvinfo : EIATTR_EXIT_INSTR_OFFSETS
	.align		4
        /*0024*/ 	.byte	0x04, 0x1c
        /*0026*/ 	.short	(.L_220 - .L_219)


	//   ....[0]....
.L_219:
        /*0028*/ 	.word	0x00000010


	//----- nvinfo : EIATTR_MAX_THREADS
	.align		4
.L_220:
        /*002c*/ 	.byte	0x04, 0x05
        /*002e*/ 	.short	(.L_222 - .L_221)
.L_221:
        /*0030*/ 	.word	0x00000100
        /*0034*/ 	.word	0x00000001
        /*0038*/ 	.word	0x00000001


	//----- nvinfo : EIATTR_CBANK_PARAM_SIZE
	.align		4
.L_222:
        /*003c*/ 	.byte	0x03, 0x19
        /*003e*/ 	.short	0x0438


	//----- nvinfo : EIATTR_PARAM_CBANK
	.align		4
        /*0040*/ 	.byte	0x04, 0x0a
        /*0042*/ 	.short	(.L_224 - .L_223)
	.align		4
.L_223:
        /*0044*/ 	.word	index@(.nv.constant0._ZN7cutlass13device_kernelIN5flash19enable_sm80_to_sm89INS1_16FlashAttnFwdSm80INS1_25CollectiveMainloopFwdSm80ILi8ELi1ELb0EN4cute5tupleIJNS5_1CILi128EEENS7_ILi64EEENS7_ILi192EEEEEELi192ENS_6half_tEfNS_4arch4Sm80ELb1ELb0ELb0ELb1ELb0ELb1ELb1ELb1EEENS1_21CollectiveEpilogueFwdINS6_IJS8_SA_S9_EEENS6_IJNS7_ILi1EEESI_SI_EEESC_SE_Li256ELb1ELb1ELb1ELb0EEENS1_36VarlenDynamicPersistentTileSchedulerILi128ELi64ELi256ELi256ELb1ELb1ELb0ELb1ELb1ELb1EEEEEEEEEvNT_6ParamsE)
        /*0048*/ 	.short	0x0210
        /*004a*/ 	.short	0x0438


	//----- nvinfo : EIATTR_SW_WAR
	.align		4
.L_224:
        /*004c*/ 	.byte	0x04, 0x36
        /*004e*/ 	.short	(.L_226 - .L_225)
.L_225:
        /*0050*/ 	.word	0x00000008
.L_226:


//--------------------- .nv.info._ZN7cutlass13device_kernelIN5flash19enable_sm80_to_sm89INS1_16FlashAttnFwdSm80INS1_25CollectiveMainloopFwdSm80ILi8ELi2ELb1EN4cute5tupleIJNS5_1CILi128EEENS7_ILi96EEENS7_ILi192EEEEEELi192ENS_6half_tEfNS_4arch4Sm80ELb0ELb0ELb0ELb0ELb0ELb0ELb1ELb1EEENS1_21CollectiveEpilogueFwdINS6_IJS8_SA_S9_EEENS6_IJNS7_ILi1EEESI_SI_EEESC_SE_Li256ELb0ELb1ELb1ELb0EEENS1_19SingleTileSchedulerILb0ELb1ELb1ELi128EEEEEEEEEvNT_6ParamsE --------------------------
	.section	.nv.info._ZN7cutlass13device_kernelIN5flash19enable_sm80_to_sm89INS1_16FlashAttnFwdSm80INS1_25CollectiveMainloopFwdSm80ILi8ELi2ELb1EN4cute5tupleIJNS5_1CILi128EEENS7_ILi96EEENS7_ILi192EEEEEELi192ENS_6half_tEfNS_4arch4Sm80ELb0ELb0ELb0ELb0ELb0ELb0ELb1ELb1EEENS1_21CollectiveEpilogueFwdINS6_IJS8_SA_S9_EEENS6_IJNS7_ILi1EEESI_SI_EEESC_SE_Li256ELb0ELb1ELb1ELb0EEENS1_19SingleTileSchedulerILb0ELb1ELb1ELi128EEEEEEEEEvNT_6ParamsE,"",@"SHT_CUDA_INFO"
	.sectionflags	@""
	.align	4


	//----- nvinfo : EIATTR_CUDA_API_VERSION
	.align		4
        /*0000*/ 	.byte	0x04, 0x37
        /*0002*/ 	.short	(.L_228 - .L_227)
.L_227:
        /*0004*/ 	.word	0x00000082


	//----- nvinfo : EIATTR_KPARAM_INFO
	.align		4
.L_228:
        /*0008*/ 	.byte	0x04, 0x17
        /*000a*/ 	.short	(.L_230 - .L_229)
.L_229:
        /*000c*/ 	.word	0x00000000
        /*0010*/ 	.short	0x0000
        /*0012*/ 	.short	0x0000
        /*0014*/ 	.byte	0x00, 0xf0, 0x61, 0x10


	//----- nvinfo : EIATTR_SPARSE_MMA_MASK
	.align		4
.L_230:
        /*0018*/ 	.byte	0x03, 0x50
        /*001a*/ 	.short	0x0000


	//----- nvinfo : EIATTR_MAXREG_COUNT
	.align		4
        /*001c*/ 	.byte	0x03, 0x1b
        /*001e*/ 	.short	0x00ff


	//----- nvinfo : EIATTR_MERCURY_ISA_VERSION
	.align		4
        /*0020*/ 	.byte	0x03, 0x5f
        /*0022*/ 	.short	0x0101


	//----- nvinfo : EIATTR_EXIT_INSTR_OFFSETS
	.align		4
        /*0024*/ 	.byte	0x04, 0x1c
        /*0026*/ 	.short	(.L_232 - .L_231)


	//   ....[0]....
.L_231:
        /*0028*/ 	.word	0x00000010


	//----- nvinfo : EIATTR_MAX_THREADS
	.align		4
.L_232:
        /*002c*/ 	.byte	0x04, 0x05
        /*002e*/ 	.short	(.L_234 - .L_233)
.L_233:
        /*0030*/ 	.word	0x00000100
        /*0034*/ 	.word	0x00000001
        /*0038*/ 	.word	0x00000001


	//----- nvinfo : EIATTR_CBANK_PARAM_SIZE
	.align		4
.L_234:
        /*003c*/ 	.byte	0x03, 0x19
        /*003e*/ 	.short	0x0418


	//----- nvinfo : EIATTR_PARAM_CBANK
	.align		4
        /*0040*/ 	.byte	0x04, 0x0a
        /*0042*/ 	.short	(.L_236 - .L_235)
	.align		4
.L_235:
        /*0044*/ 	.word	index@(.nv.constant0._ZN7cutlass13device_kernelIN5flash19enable_sm80_to_sm89INS1_16FlashAttnFwdSm80INS1_25CollectiveMainloopFwdSm80ILi8ELi2ELb1EN4cute5tupleIJNS5_1CILi128EEENS7_ILi96EEENS7_ILi192EEEEEELi192ENS_6half_tEfNS_4arch4Sm80ELb0ELb0ELb0ELb0ELb0ELb0ELb1ELb1EEENS1_21CollectiveEpilogueFwdINS6_IJS8_SA_S9_EEENS6_IJNS7_ILi1EEESI_SI_EEESC_SE_Li256ELb0ELb1ELb1ELb0EEENS1_19SingleTileSchedulerILb0ELb1ELb1ELi128EEEEEEEEEvNT_6ParamsE)
        /*0048*/ 	.short	0x0210
        /*004a*/ 	.short	0x0418


	//----- nvinfo : EIATTR_SW_WAR
	.align		4
.L_236:
        /*004c*/ 	.byte	0x04, 0x36
        /*004e*/ 	.short	(.L_238 - .L_237)
.L_237:
        /*0050*/ 	.word	0x00000008
.L_238:


//--------------------- .nv.info._ZN7cutlass13device_kernelIN5flash19enable_sm80_to_sm89INS1_16FlashAttnFwdSm80INS1_25CollectiveMainloopFwdSm80ILi8ELi2ELb0EN4cute5tupleIJNS5_1CILi128EEENS7_ILi64EEENS7_ILi192EEEEEELi192ENS_6half_tEfNS_4arch4Sm80ELb0ELb0ELb0ELb1ELb0ELb0ELb1ELb1EEENS1_21CollectiveEpilogueFwdINS6_IJS8_SA_S9_EEENS6_IJNS7_ILi1EEESI_SI_EEESC_SE_Li256ELb1ELb1ELb1ELb0EEENS1_36VarlenDynamicPersistentTileSchedulerILi128ELi64ELi256ELi256ELb1ELb1ELb0ELb0ELb1ELb1EEEEEEEEEvNT_6ParamsE --------------------------
	.section	.nv.info._ZN7cutlass13device_kernelIN5flash19enable_sm80_to_sm89INS1_16FlashAttnFwdSm80INS1_25CollectiveMainloopFwdSm80ILi8ELi2ELb0EN4cute5tupleIJNS5_1CILi128EEENS7_ILi64EEENS7_ILi192EEEEEELi192ENS_6half_tEfNS_4arch4Sm80ELb0ELb0ELb0ELb1ELb0ELb0ELb1ELb1EEENS1_21CollectiveEpilogueFwdINS6_IJS8_SA_S9_EEENS6_IJNS7_ILi1EEESI_SI_EEESC_SE_Li256ELb1ELb1ELb1ELb0EEENS1_36VarlenDynamicPersistentTileSchedulerILi128ELi64ELi256ELi256ELb1ELb1ELb0ELb0ELb1ELb1EEEEEEEEEvNT_6ParamsE,"",@"SHT_CUDA_INFO"
	.sectionflags	@""
	.align	4


	//----- nvinfo : EIATTR_CUDA_API_VERSION
	.align		4
        /*0000*/ 	.byte	0x04, 0x37
        /*0002*/ 	.short	(.L_240 - .L_239)
.L_239:
        /*0004*/ 	.word	0x00000082


	//----- nvinfo : EIATTR_KPARAM_INFO
	.align		4
.L_240:
        /*0008*/ 	.byte	0x04, 0x17
        /*000a*/ 	.short	(.L_242 - .L_241)
.L_241:
        /*000c*/ 	.word	0x00000000
        /*0010*/ 	.short	0x0000
        /*0012*/ 	.short	0x0000
        /*0014*/ 	.byte	0x00, 0xf0, 0xe1, 0x10


	//----- nvinfo : EIATTR_SPARSE_MMA_MASK
	.align		4
.L_242:
        /*0018*/ 	.byte	0x03, 0x50
        /*001a*/ 	.short	0x0000


	//----- nvinfo : EIATTR_MAXREG_COUNT
	.align		4
        /*001c*/ 	.byte	0x03, 0x1b
        /*001e*/ 	.short	0x00ff


	//----- nvinfo : EIATTR_MERCURY_ISA_VERSION
	.align		4
        /*0020*/ 	.byte	0x03, 0x5f
        /*0022*/ 	.short	0x0101


	//----- nvinfo : EIATTR_EXIT_INSTR_OFFSETS
	.align		4
        /*0024*/ 	.byte	0x04, 0x1c
        /*0026*/ 	.short	(.L_244 - .L_243)


	//   ....[0]....
.L_243:
        /*0028*/ 	.word	0x00000010


	//----- nvinfo : EIATTR_MAX_THREADS
	.align		4
.L_244:
        /*002c*/ 	.byte	0x04, 0x05
        /*002e*/ 	.short	(.L_246 - .L_245)
.L_245:
        /*0030*/ 	.word	0x00000100
        /*0034*/ 	.word	0x00000001
        /*0038*/ 	.word	0x00000001


	//----- nvinfo : EIATTR_CBANK_PARAM_SIZE
	.align		4
.L_246:
        /*003c*/ 	.byte	0x03, 0x19
        /*003e*/ 	.short	0x0438


	//----- nvinfo : EIATTR_PARAM_CBANK
	.align		4
        /*0040*/ 	.byte	0x04, 0x0a
        /*0042*/ 	.short	(.L_248 - .L_247)
	.align		4
.L_247:
        /*0044*/ 	.word	index@(.nv.constant0._ZN7cutlass13device_kernelIN5flash19enable_sm80_to_sm89INS1_16FlashAttnFwdSm80INS1_25CollectiveMainloopFwdSm80ILi8ELi2ELb0EN4cute5tupleIJNS5_1CILi128EEENS7_ILi64EEENS7_ILi192EEEEEELi192ENS_6half_tEfNS_4arch4Sm80ELb0ELb0ELb0ELb1ELb0ELb0ELb1ELb1EEENS1_21CollectiveEpilogueFwdINS6_IJS8_SA_S9_EEENS6_IJNS7_ILi1EEESI_SI_EEESC_SE_Li256ELb1ELb1ELb1ELb0EEENS1_36VarlenDynamicPersistentTileSchedulerILi128ELi64ELi256ELi256ELb1ELb1ELb0ELb0ELb1ELb1EEEEEEEEEvNT_6ParamsE)
        /*0048*/ 	.short	0x0210
        /*004a*/ 	.short	0x0438


	//----- nvinfo : EIATTR_SW_WAR
	.align		4
.L_248:
        /*004c*/ 	.byte	0x04, 0x36
        /*004e*/ 	.short	(.L_250 - .L_249)
.L_249:
        /*0050*/ 	.word	0x00000008
.L_250:


//--------------------- .nv.info._ZN7cutlass13device_kernelIN5flash19enable_sm80_to_sm89INS1_16FlashAttnFwdSm80INS1_25CollectiveMainloopFwdSm80ILi8ELi2ELb0EN4cute5tupleIJNS5_1CILi128EEENS7_ILi64EEENS7_ILi192EEEEEELi192ENS_6half_tEfNS_4arch4Sm80ELb0ELb0ELb0ELb1ELb0ELb1ELb1ELb1EEENS1_21CollectiveEpilogueFwdINS6_IJS8_SA_S9_EEENS6_IJNS7_ILi1EEESI_SI_EEESC_SE_Li256ELb1ELb1ELb1ELb0EEENS1_36VarlenDynamicPersistentTileSchedulerILi128ELi64ELi256ELi256ELb1ELb1ELb0ELb0ELb1ELb1EEEEEEEEEvNT_6ParamsE --------------------------
	.section	.nv.info._ZN7cutlass13device_kernelIN5flash19enable_sm80_to_sm89INS1_16FlashAttnFwdSm80INS1_25CollectiveMainloopFwdSm80ILi8ELi2ELb0EN4cute5tupleIJNS5_1CILi128EEENS7_ILi64EEENS7_ILi192EEEEEELi192ENS_6half_tEfNS_4arch4Sm80ELb0ELb0ELb0ELb1ELb0ELb1ELb1ELb1EEENS1_21CollectiveEpilogueFwdINS6_IJS8_SA_S9_EEENS6_IJNS7_ILi1EEESI_SI_EEESC_SE_Li256ELb1ELb1ELb1ELb0EEENS1_36VarlenDynamicPersistentTileSchedulerILi128ELi64ELi256ELi256ELb1ELb1ELb0ELb0ELb1ELb1EEEEEEEEEvNT_6ParamsE,"",@"SHT_CUDA_INFO"
	.sectionflags	@""
	.align	4


	//----- nvinfo : EIATTR_CUDA_API_VERSION
	.align		4
        /*0000*/ 	.byte	0x04, 0x37
        /*0002*/ 	.short	(.L_252 - .L_251)
.L_251:
        /*0004*/ 	.word	0x00000082


	//----- nvinfo : EIATTR_KPARAM_INFO
	.align		4
.L_252:
        /*0008*/ 	.byte	0x04, 0x17
        /*000a*/ 	.short	(.L_254 - .L_253)
.L_253:
        /*000c*/ 	.word	0x00000000
        /*0010*/ 	.short	0x0000
        /*0012*/ 	.short	0x0000
        /*0014*/ 	.byte	0x00, 0xf0, 0xe1, 0x10


	//----- nvinfo : EIATTR_SPARSE_MMA_MASK
	.align		4
.L_254:
        /*0018*/ 	.byte	0x03, 0x50
        /*001a*/ 	.short	0x0000


	//----- nvinfo : EIATTR_MAXREG_COUNT
	.align		4
        /*001c*/ 	.byte	0x03, 0x1b
        /*001e*/ 	.short	0x00ff


	//----- nvinfo : EIATTR_MERCURY_ISA_VERSION
	.align		4
        /*0020*/ 	.byte	0x03, 0x5f
        /*0022*/ 	.short	0x0101


	//----- nvinfo : EIATTR_EXIT_INSTR_OFFSETS
	.align		4
        /*0024*/ 	.byte	0x04, 0x1c
        /*0026*/ 	.short	(.L_256 - .L_255)


	//   ....[0]....
.L_255:
        /*0028*/ 	.word	0x00000010


	//----- nvinfo : EIATTR_MAX_THREADS
	.align		4
.L_256:
        /*002c*/ 	.byte	0x04, 0x05
        /*002e*/ 	.short	(.L_258 - .L_257)
.L_257:
        /*0030*/ 	.word	0x00000100
        /*0034*/ 	.word	0x00000001
        /*0038*/ 	.word	0x00000001


	//----- nvinfo : EIATTR_CBANK_PARAM_SIZE
	.align		4
.L_258:
        /*003c*/ 	.byte	0x03, 0x19
        /*003e*/ 	.short	0x0438


	//----- nvinfo : EIATTR_PARAM_CBANK
	.align		4
        /*0040*/ 	.byte	0x04, 0x0a
        /*0042*/ 	.short	(.L_260 - .L_259)
	.align		4
.L_259:
        /*0044*/ 	.word	index@(.nv.constant0._ZN7cutlass13device_kernelIN5flash19enable_sm80_to_sm89INS1_16FlashAttnFwdSm80INS1_25CollectiveMainloopFwdSm80ILi8ELi2ELb0EN4cute5tupleIJNS5_1CILi128EEENS7_ILi64EEENS7_ILi192EEEEEELi192ENS_6half_tEfNS_4arch4Sm80ELb0ELb0ELb0ELb1ELb0ELb1ELb1ELb1EEENS1_21CollectiveEpilogueFwdINS6_IJS8_SA_S9_EEENS6_IJNS7_ILi1EEESI_SI_EEESC_SE_Li256ELb1ELb1ELb1ELb0EEENS1_36VarlenDynamicPersistentTileSchedulerILi128ELi64ELi256ELi256ELb1ELb1ELb0ELb0ELb1ELb1EEEEEEEEEvNT_6ParamsE)
        /*0048*/ 	.short	0x0210
        /*004a*/ 	.short	0x0438


	//----- nvinfo : EIATTR_SW_WAR
	.align		4
.L_260:
        /*004c*/ 	.byte	0x04, 0x36
        /*004e*/ 	.short	(.L_262 - .L_261)
.L_261:
        /*0050*/ 	.word	0x00000008
.L_262:


//--------------------- .nv.info._ZN7cutlass13device_kernelIN5flash19enable_sm80_to_sm89INS1_16FlashAttnFwdSm80INS1_25CollectiveMainloopFwdSm80ILi8ELi2ELb0EN4cute5tupleIJNS5_1CILi128EEENS7_ILi64EEENS7_ILi192EEEEEELi192ENS_6half_tEfNS_4arch4Sm80ELb0ELb1ELb0ELb0ELb0ELb0ELb1ELb1EEENS1_21CollectiveEpilogueFwdINS6_IJS8_SA_S9_EEENS6_IJNS7_ILi1EEESI_SI_EEESC_SE_Li256ELb0ELb1ELb1ELb0EEENS1_19SingleTileSchedulerILb0ELb1ELb1ELi128EEEEEEEEEvNT_6ParamsE --------------------------
	.section	.nv.info._ZN7cutlass13device_kernelIN5flash19enable_sm80_to_sm89INS1_16FlashAttnFwdSm80INS1_25CollectiveMainloopFwdSm80ILi8ELi2ELb0EN4cute5tupleIJNS5_1CILi128EEENS7_ILi64EEENS7_ILi192EEEEEELi192ENS_6half_tEfNS_4arch4Sm80ELb0ELb1ELb0ELb0ELb0ELb0ELb1ELb1EEENS1_21CollectiveEpilogueFwdINS6_IJS8_SA_S9_EEENS6_IJNS7_ILi1EEESI_SI_EEESC_SE_Li256ELb0ELb1ELb1ELb0EEENS1_19SingleTileSchedulerILb0ELb1ELb1ELi128EEEEEEEEEvNT_6ParamsE,"",@"SHT_CUDA_INFO"
	.sectionflags	@""
	.align	4


	//----- nvinfo : EIATTR_CUDA_API_VERSION
	.align		4
        /*0000*/ 	.byte	0x04, 0x37
        /*0002*/ 	.short	(.L_264 - .L_263)
.L_263:
        /*0004*/ 	.word	0x00000082


	//----- nvinfo : EIATTR_KPARAM_INFO
	.align		4
.L_264:
        /*0008*/ 	.byte	0x04, 0x17
        /*000a*/ 	.short	(.L_266 - .L_265)
.L_265:
        /*000c*/ 	.word	0x00000000
        /*0010*/ 	.short	0x0000
        /*0012*/ 	.short	0x0000
        /*0014*/ 	.byte	0x00, 0xf0, 0x61, 0x10


	//----- nvinfo : EIATTR_SPARSE_MMA_MASK
	.align		4
.L_266:
        /*0018*/ 	.byte	0x03, 0x50
        /*001a*/ 	.short	0x0000


	//----- nvinfo : EIATTR_MAXREG_COUNT
	.align		4
        /*001c*/ 	.byte	0x03, 0x1b
        /*001e*/ 	.short	0x00ff


	//----- nvinfo : EIATTR_MERCURY_ISA_VERSION
	.align		4
        /*0020*/ 	.byte	0x03, 0x5f
        /*0022*/ 	.short	0x0101


	//----- nvinfo : EIATTR_EXIT_INSTR_OFFSETS
	.align		4
        /*0024*/ 	.byte	0x04, 0x1c
        /*0026*/ 	.short	(.L_268 - .L_267)


	//   ....[0]....
.L_267:
        /*0028*/ 	.word	0x00000010


	//----- nvinfo : EIATTR_MAX_THREADS
	.align		4
.L_268:
        /*002c*/ 	.byte	0x04, 0x05
        /*002e*/ 	.short	(.L_270 - .L_269)
.L_269:
        /*0030*/ 	.word	0x00000100
        /*0034*/ 	.word	0x00000001
        /*0038*/ 	.word	0x00000001


	//----- nvinfo : EIATTR_CBANK_PARAM_SIZE
	.align		4
.L_270:
        /*003c*/ 	.byte	0x03, 0x19
        /*003e*/ 	.short	0x0418


	//----- nvinfo : EIATTR_PARAM_CBANK
	.align		4
        /*0040*/ 	.byte	0x04, 0x0a
        /*0042*/ 	.short	(.L_272 - .L_271)
	.align		4
.L_271:
        /*0044*/ 	.word	index@(.nv.constant0._ZN7cutlass13device_kernelIN5flash19enable_sm80_to_sm89INS1_16FlashAttnFwdSm80INS1_25CollectiveMainloopFwdSm80ILi8ELi2ELb0EN4cute5tupleIJNS5_1CILi128EEENS7_ILi64EEENS7_ILi192EEEEEELi192ENS_6half_tEfNS_4arch4Sm80ELb0ELb1ELb0ELb0ELb0ELb0ELb1ELb1EEENS1_21CollectiveEpilogueFwdINS6_IJS8_SA_S9_EEENS6_IJNS7_ILi1EEESI_SI_EEESC_SE_Li256ELb0ELb1ELb1ELb0EEENS1_19SingleTileSchedulerILb0ELb1ELb1ELi128EEEEEEEEEvNT_6ParamsE)
        /*0048*/ 	.short	0x0210
        /*004a*/ 	.short	0x0418


	//----- nvinfo : EIATTR_SW_WAR
	.align		4
.L_272:
        /*004c*/ 	.byte	0x04, 0x36
        /*004e*/ 	.short	(.L_274 - .L_273)
.L_273:
        /*0050*/ 	.word	0x00000008
.L_274:


//--------------------- .nv.info._ZN7cutlass13device_kernelIN5flash19enable_sm80_to_sm89INS1_16FlashAttnFwdSm80INS1_25CollectiveMainloopFwdSm80ILi8ELi2ELb0EN4cute5tupleIJNS5_1CILi128EEENS7_ILi64EEENS7_ILi192EEEEEELi192ENS_6half_tEfNS_4arch4Sm80ELb0ELb1ELb0ELb1ELb0ELb0ELb1ELb1EEENS1_21CollectiveEpilogueFwdINS6_IJS8_SA_S9_EEENS6_IJNS7_ILi1EEESI_SI_EEESC_SE_Li256ELb1ELb1ELb1ELb0EEENS1_36VarlenDynamicPersistentTileSchedulerILi128ELi64ELi256ELi256ELb1ELb1ELb0ELb1ELb0ELb1EEEEEEEEEvNT_6ParamsE --------------------------
	.section	.nv.info._ZN7cutlass13device_kernelIN5flash19enable_sm80_to_sm89INS1_16FlashAttnFwdSm80INS1_25CollectiveMainloopFwdSm80ILi8ELi2ELb0EN4cute5tupleIJNS5_1CILi128EEENS7_ILi64EEENS7_ILi192EEEEEELi192ENS_6half_tEfNS_4arch4Sm80ELb0ELb1ELb0ELb1ELb0ELb0ELb1ELb1EEENS1_21CollectiveEpilogueFwdINS6_IJS8_SA_S9_EEENS6_IJNS7_ILi1EEESI_SI_EEESC_SE_Li256ELb1ELb1ELb1ELb0EEENS1_36VarlenDynamicPersistentTileSchedulerILi128ELi64ELi256ELi256ELb1ELb1ELb0ELb1ELb0ELb1EEEEEEEEEvNT_6ParamsE,"",@"SHT_CUDA_INFO"
	.sectionflags	@""
	.align	4


	//----- nvinfo : EIATTR_CUDA_API_VERSION
	.align		4
        /*0000*/ 	.byte	0x04, 0x37
        /*0002*/ 	.short	(.L_276 - .L_275)
.L_275:
        /*0004*/ 	.word	0x00000082


	//----- nvinfo : EIATTR_KPARAM_INFO
	.align		4
.L_276:
        /*0008*/ 	.byte	0x04, 0x17
        /*000a*/ 	.short	(.L_278 - .L_277)
.L_277:
        /*000c*/ 	.word	0x00000000
        /*0010*/ 	.short	0x0000
        /*0012*/ 	.short	0x0000
        /*0014*/ 	.byte	0x00, 0xf0, 0xe1, 0x10


	//----- nvinfo : EIATTR_SPARSE_MMA_MASK
	.align		4
.L_278:
        /*0018*/ 	.byte	0x03, 0x50
        /*001a*/ 	.short	0x0000


	//----- nvinfo : EIATTR_MAXREG_COUNT
	.align		4
        /*001c*/ 	.byte	0x03, 0x1b
        /*001e*/ 	.short	0x00ff


	//----- nvinfo : EIATTR_MERCURY_ISA_VERSION
	.align		4
        /*0020*/ 	.byte	0x03, 0x5f
        /*0022*/ 	.short	0x0101


	//----- nvinfo : EIATTR_EXIT_INSTR_OFFSETS
	.align		4
        /*0024*/ 	.byte	0x04, 0x1c
        /*0026*/ 	.short	(.L_280 - .L_279)


	//   ....[0]....
.L_279:
        /*0028*/ 	.word	0x00000010


	//----- nvinfo : EIATTR_MAX_THREADS
	.align		4
.L_280:
        /*002c*/ 	.byte	0x04, 0x05
        /*002e*/ 	.short	(.L_282 - .L_281)
.L_281:
        /*0030*/ 	.word	0x00000100
        /*0034*/ 	.word	0x00000001
        /*0038*/ 	.word	0x00000001


	//----- nvinfo : EIATTR_CBANK_PARAM_SIZE
	.align		4
.L_282:
        /*003c*/ 	.byte	0x03, 0x19
        /*003e*/ 	.short	0x0438


	//----- nvinfo : EIATTR_PARAM_CBANK
	.align		4
        /*0040*/ 	.byte	0x04, 0x0a
        /*0042*/ 	.short	(.L_284 - .L_283)
	.align		4
.L_283:
        /*0044*/ 	.word	index@(.nv.constant0._ZN7cutlass13device_kernelIN5flash19enable_sm80_to_sm89INS1_16FlashAttnFwdSm80INS1_25CollectiveMainloopFwdSm80ILi8ELi2ELb0EN4cute5tupleIJNS5_1CILi128EEENS7_ILi64EEENS7_ILi192EEEEEELi192ENS_6half_tEfNS_4arch4Sm80ELb0ELb1ELb0ELb1ELb0ELb0ELb1ELb1EEENS1_21CollectiveEpilogueFwdINS6_IJS8_SA_S9_EEENS6_IJNS7_ILi1EEESI_SI_EEESC_SE_Li256ELb1ELb1ELb1ELb0EEENS1_36VarlenDynamicPersistentTileSchedulerILi128ELi64ELi256ELi256ELb1ELb1ELb0ELb1ELb0ELb1EEEEEEEEEvNT_6ParamsE)
        /*0048*/ 	.short	0x0210
        /*004a*/ 	.short	0x0438


	//----- nvinfo : EIATTR_SW_WAR
	.align		4
.L_284:
        /*004c*/ 	.byte	0x04, 0x36
        /*004e*/ 	.short	(.L_286 - .L_285)
.L_285:
        /*0050*/ 	.word	0x00000008
.L_286:


//--------------------- .nv.info._ZN7cutlass13device_kernelIN5flash19enable_sm80_to_sm89INS1_16FlashAttnFwdSm80INS1_25CollectiveMainloopFwdSm80ILi8ELi2ELb0EN4cute5tupleIJNS5_1CILi128EEENS7_ILi64EEENS7_ILi192EEEEEELi192ENS_6half_tEfNS_4arch4Sm80ELb0ELb1ELb0ELb1ELb0ELb1ELb1ELb1EEENS1_21CollectiveEpilogueFwdINS6_IJS8_SA_S9_EEENS6_IJNS7_ILi1EEESI_SI_EEESC_SE_Li256ELb1ELb1ELb1ELb0EEENS1_36VarlenDynamicPersistentTileSchedulerILi128ELi64ELi256ELi256ELb1ELb1ELb0ELb1ELb0ELb1EEEEEEEEEvNT_6ParamsE --------------------------
	.section	.nv.info._ZN7cutlass13device_kernelIN5flash19enable_sm80_to_sm89INS1_16FlashAttnFwdSm80INS1_25CollectiveMainloopFwdSm80ILi8ELi2ELb0EN4cute5tupleIJNS5_1CILi128EEENS7_ILi64EEENS7_ILi192EEEEEELi192ENS_6half_tEfNS_4arch4Sm80ELb0ELb1ELb0ELb1ELb0ELb1ELb1ELb1EEENS1_21CollectiveEpilogueFwdINS6_IJS8_SA_S9_EEENS6_IJNS7_ILi1EEESI_SI_EEESC_SE_Li256ELb1ELb1ELb1ELb0EEENS1_36VarlenDynamicPersistentTileSchedulerILi128ELi64ELi256ELi256ELb1ELb1ELb0ELb1ELb0ELb1EEEEEEEEEvNT_6ParamsE,"",@"SHT_CUDA_INFO"
	.sectionflags	@""
	.align	4


	//----- nvinfo : EIATTR_CUDA_API_VERSION
	.align		4
        /*0000*/ 	.byte	0x04, 0x37
        /*0002*/ 	.short	(.L_288 - .L_287)
.L_287:
        /*0004*/ 	.word	0x00000082


	//----- nvinfo : EIATTR_KPARAM_INFO
	.align		4
.L_288:
        /*0008*/ 	.byte	0x04, 0x17
        /*000a*/ 	.short	(.L_290 - .L_289)
.L_289:
        /*000c*/ 	.word	0x00000000
        /*0010*/ 	.short	0x0000
        /*0012*/ 	.short	0x0000
        /*0014*/ 	.byte	0x00, 0xf0, 0xe1, 0x10


	//----- nvinfo : EIATTR_SPARSE_MMA_MASK
	.align		4
.L_290:
        /*0018*/ 	.byte	0x03, 0x50
        /*001a*/ 	.short	0x0000


	//----- nvinfo : EIATTR_MAXREG_COUNT
	.align		4
        /*001c*/ 	.byte	0x03, 0x1b
        /*001e*/ 	.short	0x00ff


	//----- nvinfo : EIATTR_MERCURY_ISA_VERSION
	.align		4
        /*0020*/ 	.byte	0x03, 0x5f
        /*0022*/ 	.short	0x0101


	//----- nvinfo : EIATTR_EXIT_INSTR_OFFSETS
	.align		4
        /*0024*/ 	.byte	0x04, 0x1c
        /*0026*/ 	.short	(.L_292 - .L_291)


	//   ....[0]....
.L_291:
        /*0028*/ 	.word	0x00000010


	//----- nvinfo : EIATTR_MAX_THREADS
	.align		4
.L_292:
        /*002c*/ 	.byte	0x04, 0x05
        /*002e*/ 	.short	(.L_294 - .L_293)
.L_293:
        /*0030*/ 	.word	0x00000100
        /*0034*/ 	.word	0x00000001
        /*0038*/ 	.word	0x00000001


	//----- nvinfo : EIATTR_CBANK_PARAM_SIZE
	.align		4
.L_294:
        /*003c*/ 	.byte	0x03, 0x19
        /*003e*/ 	.short	0x0438


	//----- nvinfo : EIATTR_PARAM_CBANK
	.align		4
        /*0040*/ 	.byte	0x04, 0x0a
        /*0042*/ 	.short	(.L_296 - .L_295)
	.align		4
.L_295:
        /*0044*/ 	.word	index@(.nv.constant0._ZN7cutlass13device_kernelIN5flash19enable_sm80_to_sm89INS1_16FlashAttnFwdSm80INS1_25CollectiveMainloopFwdSm80ILi8ELi2ELb0EN4cute5tupleIJNS5_1CILi128EEENS7_ILi64EEENS7_ILi192EEEEEELi192ENS_6half_tEfNS_4arch4Sm80ELb0ELb1ELb0ELb1ELb0ELb1ELb1ELb1EEENS1_21CollectiveEpilogueFwdINS6_IJS8_SA_S9_EEENS6_IJNS7_ILi1EEESI_SI_EEESC_SE_Li256ELb1ELb1ELb1ELb0EEENS1_36VarlenDynamicPersistentTileSchedulerILi128ELi64ELi256ELi256ELb1ELb1ELb0ELb1ELb0ELb1EEEEEEEEEvNT_6ParamsE)
        /*0048*/ 	.short	0x0210
        /*004a*/ 	.short	0x0438


	//----- nvinfo : EIATTR_SW_WAR
	.align		4
.L_296:
        /*004c*/ 	.byte	0x04, 0x36
        /*004e*/ 	.short	(.L_298 - .L_297)
.L_297:
        /*0050*/ 	.word	0x00000008
.L_298:


//--------------------- .nv.info._ZN7cutlass13device_kernelIN5flash19enable_sm80_to_sm89INS1_16FlashAttnFwdSm80INS1_25CollectiveMainloopFwdSm80ILi8ELi2ELb1EN4cute5tupleIJNS5_1CILi128EEENS7_ILi96EEENS7_ILi192EEEEEELi192ENS_6half_tEfNS_4arch4Sm80ELb1ELb0ELb0ELb0ELb0ELb0ELb1ELb1EEENS1_21CollectiveEpilogueFwdINS6_IJS8_SA_S9_EEENS6_IJNS7_ILi1EEESI_SI_EEESC_SE_Li256ELb0ELb1ELb1ELb0EEENS1_30DynamicPersistentTileSchedulerILi256ELi256ELb1ELb1ELb0EEEEEEEEEvNT_6ParamsE --------------------------
	.section	.nv.info._ZN7cutlass13device_kernelIN5flash19enable_sm80_to_sm89INS1_16FlashAttnFwdSm80INS1_25CollectiveMainloopFwdSm80ILi8ELi2ELb1EN4cute5tupleIJNS5_1CILi128EEENS7_ILi96EEENS7_ILi192EEEEEELi192ENS_6half_tEfNS_4arch4Sm80ELb1ELb0ELb0ELb0ELb0ELb0ELb1ELb1EEENS1_21CollectiveEpilogueFwdINS6_IJS8_SA_S9_EEENS6_IJNS7_ILi1EEESI_SI_EEESC_SE_Li256ELb0ELb1ELb1ELb0EEENS1_30DynamicPersistentTileSchedulerILi256ELi256ELb1ELb1ELb0EEEEEEEEEvNT_6ParamsE,"",@"SHT_CUDA_INFO"
	.sectionflags	@""
	.align	4


	//----- nvinfo : EIATTR_CUDA_API_VERSION
	.align		4
        /*0000*/ 	.byte	0x04, 0x37
        /*0002*/ 	.short	(.L_300 - .L_299)
.L_299:
        /*0004*/ 	.word	0x00000082


	//----- nvinfo : EIATTR_KPARAM_INFO
	.align		4
.L_300:
        /*0008*/ 	.byte	0x04, 0x17
        /*000a*/ 	.short	(.L_302 - .L_301)
.L_301:
        /*000c*/ 	.word	0x00000000
        /*0010*/ 	.short	0x0000
        /*0012*/ 	.short	0x0000
        /*0014*/ 	.byte	0x00, 0xf0, 0xa1, 0x10


	//----- nvinfo : EIATTR_SPARSE_MMA_MASK
	.align		4
.L_302:
        /*0018*/ 	.byte	0x03, 0x50
        /*001a*/ 	.short	0x0000


	//----- nvinfo : EIATTR_MAXREG_COUNT
	.align		4
        /*001c*/ 	.byte	0x03, 0x1b
        /*001e*/ 	.short	0x00ff


	//----- nvinfo : EIATTR_MERCURY_ISA_VERSION
	.align		4
        /*0020*/ 	.byte	0x03, 0x5f
        /*0022*/ 	.short	0x0101


	//----- nvinfo : EIATTR_EXIT_INSTR_OFFSETS
	.align		4
        /*0024*/ 	.byte	0x04, 0x1c
        /*0026*/ 	.short	(.L_304 - .L_303)


	//   ....[0]....
.L_303:
        /*0028*/ 	.word	0x00000010


	//----- nvinfo : EIATTR_MAX_THREADS
	.align		4
.L_304:
        /*002c*/ 	.byte	0x04, 0x05
        /*002e*/ 	.short	(.L_306 - .L_305)
.L_305:
        /*0030*/ 	.word	0x00000100
        /*0034*/ 	.word	0x00000001
        /*0038*/ 	.word	0x00000001


	//----- nvinfo : EIATTR_CBANK_PARAM_SIZE
	.align		4
.L_306:
        /*003c*/ 	.byte	0x03, 0x19
        /*003e*/ 	.short	0x0428


	//----- nvinfo : EIATTR_PARAM_CBANK
	.align		4
        /*0040*/ 	.byte	0x04, 0x0a
        /*0042*/ 	.short	(.L_308 - .L_307)
	.align		4
.L_307:
        /*0044*/ 	.word	index@(.nv.constant0._ZN7cutlass13device_kernelIN5flash19enable_sm80_to_sm89INS1_16FlashAttnFwdSm80INS1_25CollectiveMainloopFwdSm80ILi8ELi2ELb1EN4cute5tupleIJNS5_1CILi128EEENS7_ILi96EEENS7_ILi192EEEEEELi192ENS_6half_tEfNS_4arch4Sm80ELb1ELb0ELb0ELb0ELb0ELb0ELb1ELb1EEENS1_21CollectiveEpilogueFwdINS6_IJS8_SA_S9_EEENS6_IJNS7_ILi1EEESI_SI_EEESC_SE_Li256ELb0ELb1ELb1ELb0EEENS1_30DynamicPersistentTileSchedulerILi256ELi256ELb1ELb1ELb0EEEEEEEEEvNT_6ParamsE)
        /*0048*/ 	.short	0x0210
        /*004a*/ 	.short	0x0428


	//----- nvinfo : EIATTR_SW_WAR
	.align		4
.L_308:
        /*004c*/ 	.byte	0x04, 0x36
        /*004e*/ 	.short	(.L_310 - .L_309)
.L_309:
        /*0050*/ 	.word	0x00000008
.L_310:


//--------------------- .nv.info._ZN7cutlass13device_kernelIN5flash19enable_sm80_to_sm89INS1_16FlashAttnFwdSm80INS1_25CollectiveMainloopFwdSm80ILi8ELi2ELb0EN4cute5tupleIJNS5_1CILi128EEENS7_ILi64EEENS7_ILi192EEEEEELi192ENS_6half_tEfNS_4arch4Sm80ELb1ELb0ELb0ELb1ELb0ELb0ELb1ELb1EEENS1_21CollectiveEpilogueFwdINS6_IJS8_SA_S9_EEENS6_IJNS7_ILi1EEESI_SI_EEESC_SE_Li256ELb1ELb1ELb1ELb0EEENS1_36VarlenDynamicPersistentTileSchedulerILi128ELi64ELi256ELi256ELb1ELb1ELb0ELb1ELb1ELb1EEEEEEEEEvNT_6ParamsE --------------------------
	.section	.nv.info._ZN7cutlass13device_kernelIN5flash19enable_sm80_to_sm89INS1_16FlashAttnFwdSm80INS1_25CollectiveMainloopFwdSm80ILi8ELi2ELb0EN4cute5tupleIJNS5_1CILi128EEENS7_ILi64EEENS7_ILi192EEEEEELi192ENS_6half_tEfNS_4arch4Sm80ELb1ELb0ELb0ELb1ELb0ELb0ELb1ELb1EEENS1_21CollectiveEpilogueFwdINS6_IJS8_SA_S9_EEENS6_IJNS7_ILi1EEESI_SI_EEESC_SE_Li256ELb1ELb1ELb1ELb0EEENS1_36VarlenDynamicPersistentTileSchedulerILi128ELi64ELi256ELi256ELb1ELb1ELb0ELb1ELb1ELb1EEEEEEEEEvNT_6ParamsE,"",@"SHT_CUDA_INFO"
	.sectionflags	@""
	.align	4


	//----- nvinfo : EIATTR_CUDA_API_VERSION
	.align		4
        /*0000*/ 	.byte	0x04, 0x37
        /*0002*/ 	.short	(.L_312 - .L_311)
.L_311:
        /*0004*/ 	.word	0x00000082


	//----- nvinfo : EIATTR_KPARAM_INFO
	.align		4
.L_312:
        /*0008*/ 	.byte	0x04, 0x17
        /*000a*/ 	.short	(.L_314 - .L_313)
.L_313:
        /*000c*/ 	.word	0x00000000
        /*0010*/ 	.short	0x0000
        /*0012*/ 	.short	0x0000
        /*0014*/ 	.byte	0x00, 0xf0, 0xe1, 0x10


	//----- nvinfo : EIATTR_SPARSE_MMA_MASK
	.align		4
.L_314:
        /*0018*/ 	.byte	0x03, 0x50
        /*001a*/ 	.short	0x0000


	//----- nvinfo : EIATTR_MAXREG_COUNT
	.align		4
        /*001c*/ 	.byte	0x03, 0x1b
        /*001e*/ 	.short	0x00ff


	//----- nvinfo : EIATTR_MERCURY_ISA_VERSION
	.align		4
        /*0020*/ 	.byte	0x03, 0x5f
        /*0022*/ 	.short	0x0101


	//----- nvinfo : EIATTR_EXIT_INSTR_OFFSETS
	.align		4
        /*0024*/ 	.byte	0x04, 0x1c
        /*0026*/ 	.short	(.L_316 - .L_315)


	//   ....[0]....
.L_315:
        /*0028*/ 	.word	0x00000010


	//----- nvinfo : EIATTR_MAX_THREADS
	.align		4
.L_316:
        /*002c*/ 	.byte	0x04, 0x05
        /*002e*/ 	.short	(.L_318 - .L_317)
.L_317:
        /*0030*/ 	.word	0x00000100
        /*0034*/ 	.word	0x00000001
        /*0038*/ 	.word	0x00000001


	//----- nvinfo : EIATTR_CBANK_PARAM_SIZE
	.align		4
.L_318:
        /*003c*/ 	.byte	0x03, 0x19
        /*003e*/ 	.short	0x0438


	//----- nvinfo : EIATTR_PARAM_CBANK
	.align		4
        /*0040*/ 	.byte	0x04, 0x0a
        /*0042*/ 	.short	(.L_320 - .L_319)
	.align		4
.L_319:
        /*0044*/ 	.word	index@(.nv.constant0._ZN7cutlass13device_kernelIN5flash19enable_sm80_to_sm89INS1_16FlashAttnFwdSm80INS1_25CollectiveMainloopFwdSm80ILi8ELi2ELb0EN4cute5tupleIJNS5_1CILi128EEENS7_ILi64EEENS7_ILi192EEEEEELi192ENS_6half_tEfNS_4arch4Sm80ELb1ELb0ELb0ELb1ELb0ELb0ELb1ELb1EEENS1_21CollectiveEpilogueFwdINS6_IJS8_SA_S9_EEENS6_IJNS7_ILi1EEESI_SI_EEESC_SE_Li256ELb1ELb1ELb1ELb0EEENS1_36VarlenDynamicPersistentTileSchedulerILi128ELi64ELi256ELi256ELb1ELb1ELb0ELb1ELb1ELb1EEEEEEEEEvNT_6ParamsE)
        /*0048*/ 	.short	0x0210
        /*004a*/ 	.short	0x0438


	//----- nvinfo : EIATTR_SW_WAR
	.align		4
.L_320:
        /*004c*/ 	.byte	0x04, 0x36
        /*004e*/ 	.short	(.L_322 - .L_321)
.L_321:
        /*0050*/ 	.word	0x00000008
.L_322:


//--------------------- .nv.info._ZN7cutlass13device_kernelIN5flash19enable_sm80_to_sm89INS1_16FlashAttnFwdSm80INS1_25CollectiveMainloopFwdSm80ILi8ELi2ELb0EN4cute5tupleIJNS5_1CILi128EEENS7_ILi64EEENS7_ILi192EEEEEELi192ENS_6half_tEfNS_4arch4Sm80ELb1ELb0ELb0ELb1ELb0ELb1ELb1ELb1EEENS1_21CollectiveEpilogueFwdINS6_IJS8_SA_S9_EEENS6_IJNS7_ILi1EEESI_SI_EEESC_SE_Li256ELb1ELb1ELb1ELb0EEENS1_36VarlenDynamicPersistentTileSchedulerILi128ELi64ELi256ELi256ELb1ELb1ELb0ELb1ELb1ELb1EEEEEEEEEvNT_6ParamsE --------------------------
	.section	.nv.info._ZN7cutlass13device_kernelIN5flash19enable_sm80_to_sm89INS1_16FlashAttnFwdSm80INS1_25CollectiveMainloopFwdSm80ILi8ELi2ELb0EN4cute5tupleIJNS5_1CILi128EEENS7_ILi64EEENS7_ILi192EEEEEELi192ENS_6half_tEfNS_4arch4Sm80ELb1ELb0ELb0ELb1ELb0ELb1ELb1ELb1EEENS1_21CollectiveEpilogueFwdINS6_IJS8_SA_S9_EEENS6_IJNS7_ILi1EEESI_SI_EEESC_SE_Li256ELb1ELb1ELb1ELb0EEENS1_36VarlenDynamicPersistentTileSchedulerILi128ELi64ELi256ELi256ELb1ELb1ELb0ELb1ELb1ELb1EEEEEEEEEvNT_6ParamsE,"",@"SHT_CUDA_INFO"
	.sectionflags	@""
	.align	4


	//----- nvinfo : EIATTR_CUDA_API_VERSION
	.align		4
        /*0000*/ 	.byte	0x04, 0x37
        /*0002*/ 	.short	(.L_324 - .L_323)
.L_323:
        /*0004*/ 	.word	0x00000082


	//----- nvinfo : EIATTR_KPARAM_INFO
	.align		4
.L_324:
        /*0008*/ 	.byte	0x04, 0x17
        /*000a*/ 	.short	(.L_326 - .L_325)
.L_325:
        /*000c*/ 	.word	0x00000000
        /*0010*/ 	.short	0x0000
        /*0012*/ 	.short	0x0000
        /*0014*/ 	.byte	0x00, 0xf0, 0xe1, 0x10


	//----- nvinfo : EIATTR_SPARSE_MMA_MASK
	.align		4
.L_326:
        /*0018*/ 	.byte	0x03, 0x50
        /*001a*/ 	.short	0x0000


	//----- nvinfo : EIATTR_MAXREG_COUNT
	.align		4
        /*001c*/ 	.byte	0x03, 0x1b
        /*001e*/ 	.short	0x00ff


	//----- nvinfo : EIATTR_MERCURY_ISA_VERSION
	.align		4
        /*0020*/ 	.byte	0x03, 0x5f
        /*0022*/ 	.short	0x0101


	//----- nvinfo : EIATTR_EXIT_INSTR_OFFSETS
	.align		4
        /*0024*/ 	.byte	0x04, 0x1c
        /*0026*/ 	.short	(.L_328 - .L_327)


	//   ....[0]....
.L_327:
        /*0028*/ 	.word	0x00000010


	//----- nvinfo : EIATTR_MAX_THREADS
	.align		4
.L_328:
        /*002c*/ 	.byte	0x04, 0x05
        /*002e*/ 	.short	(.L_330 - .L_329)
.L_329:
        /*0030*/ 	.word	0x00000100
        /*0034*/ 	.word	0x00000001
        /*0038*/ 	.word	0x00000001


	//----- nvinfo : EIATTR_CBANK_PARAM_SIZE
	.align		4
.L_330:
        /*003c*/ 	.byte	0x03, 0x19
        /*003e*/ 	.short	0x0438


	//----- nvinfo : EIATTR_PARAM_CBANK
	.align		4
        /*0040*/ 	.byte	0x04, 0x0a
        /*0042*/ 	.short	(.L_332 - .L_331)
	.align		4
.L_331:
        /*0044*/ 	.word	index@(.nv.constant0._ZN7cutlass13device_kernelIN5flash19enable_sm80_to_sm89INS1_16FlashAttnFwdSm80INS1_25CollectiveMainloopFwdSm80ILi8ELi2ELb0EN4cute5tupleIJNS5_1CILi128EEENS7_ILi64EEENS7_ILi192EEEEEELi192ENS_6half_tEfNS_4arch4Sm80ELb1ELb0ELb0ELb1ELb0ELb1ELb1ELb1EEENS1_21CollectiveEpilogueFwdINS6_IJS8_SA_S9_EEENS6_IJNS7_ILi1EEESI_SI_EEESC_SE_Li256ELb1ELb1ELb1ELb0EEENS1_36VarlenDynamicPersistentTileSchedulerILi128ELi64ELi256ELi256ELb1ELb1ELb0ELb1ELb1ELb1EEEEEEEEEvNT_6ParamsE)
        /*0048*/ 	.short	0x0210
        /*004a*/ 	.short	0x0438


	//----- nvinfo : EIATTR_SW_WAR
	.align		4
.L_332:
        /*004c*/ 	.byte	0x04, 0x36
        /*004e*/ 	.short	(.L_334 - .L_333)
.L_333:
        /*0050*/ 	.word	0x00000008
.L_334:


//--------------------- .nv.callgraph             --------------------------
	.section	.nv.callgraph,"",@"SHT_CUDA_CALLGRAPH"
	.align	4
	.sectionentsize	8
	.align		4
        /*0000*/ 	.word	0x00000000
	.align		4
        /*0004*/ 	.word	0xffffffff
	.align		4
        /*0008*/ 	.word	0x00000000
	.align		4
        /*000c*/ 	.word	0xfffffffe
	.align		4
        /*0010*/ 	.word	0x00000000
	.align		4
        /*0014*/ 	.word	0xfffffffd
	.align		4
        /*0018*/ 	.word	0x00000000
	.align		4
        /*001c*/ 	.word	0xfffffffc


//--------------------- .nv.constant4             --------------------------
	.section	.nv.constant4,"a",@progbits
	.align	8
	.align		8
.nv.constant4:
        /*0000*/ 	.dword	_ZN72_INTERNAL_be19ed33_36_flash_fwd_hdim192_fp16_split_sm80_cu_1f2e7571_34284cuda3std3__45__cpo5beginE
	.align		8
        /*0008*/ 	.dword	_ZN72_INTERNAL_be19ed33_36_flash_fwd_hdim192_fp16_split_sm80_cu_1f2e7571_34284cuda3std3__45__cpo3endE
	.align		8
        /*0010*/ 	.dword	_ZN72_INTERNAL_be19ed33_36_flash_fwd_hdim192_fp16_split_sm80_cu_1f2e7571_34284cuda3std3__45__cpo6cbeginE
	.align		8
        /*0018*/ 	.dword	_ZN72_INTERNAL_be19ed33_36_flash_fwd_hdim192_fp16_split_sm80_cu_1f2e7571_34284cuda3std3__45__cpo4cendE
	.align		8
        /*0020*/ 	.dword	_ZN72_INTERNAL_be19ed33_36_flash_fwd_hdim192_fp16_split_sm80_cu_1f2e7571_34284cuda3std3__474_GLOBAL__N__be19ed33_36_flash_fwd_hdim192_fp16_split_sm80_cu_1f2e7571_34286ignoreE
	.align		8
        /*0028*/ 	.dword	_ZN72_INTERNAL_be19ed33_36_flash_fwd_hdim192_fp16_split_sm80_cu_1f2e7571_34284cuda3std3__419piecewise_constructE
	.align		8
        /*0030*/ 	.dword	_ZN72_INTERNAL_be19ed33_36_flash_fwd_hdim192_fp16_split_sm80_cu_1f2e7571_34284cuda3std3__48in_placeE
	.align		8
        /*0038*/ 	.dword	_ZN72_INTERNAL_be19ed33_36_flash_fwd_hdim192_fp16_split_sm80_cu_1f2e7571_34284cuda3std6ranges3__45__cpo4swapE
	.align		8
        /*0040*/ 	.dword	_ZN72_INTERNAL_be19ed33_36_flash_fwd_hdim192_fp16_split_sm80_cu_1f2e7571_34284cuda3std6ranges3__45__cpo9iter_moveE
	.align		8
        /*0048*/ 	.dword	_ZN72_INTERNAL_be19ed33_36_flash_fwd_hdim192_fp16_split_sm80_cu_1f2e7571_34284cute7productE
	.align		8
        /*0050*/ 	.dword	_ZN72_INTERNAL_be19ed33_36_flash_fwd_hdim192_fp16_split_sm80_cu_1f2e7571_34284cute1_E


//--------------------- .text._ZN7cutlass13device_kernelIN5flash19enable_sm80_to_sm89INS1_16FlashAttnFwdSm80INS1_25CollectiveMainloopFwdSm80ILi8ELi1ELb1EN4cute5tupleIJNS5_1CILi128EEENS7_ILi96EEENS7_ILi192EEEEEELi192ENS_6half_tEfNS_4arch4Sm80ELb0ELb0ELb0ELb0ELb0ELb0ELb1ELb1EEENS1_21CollectiveEpilogueFwdINS6_IJS8_SA_S9_EEENS6_IJNS7_ILi1EEESI_SI_EEESC_SE_Li256ELb0ELb1ELb1ELb0EEENS1_19SingleTileSchedulerILb0ELb1ELb1ELi128EEEEEEEEEvNT_6ParamsE --------------------------
	.section	.text._ZN7cutlass13device_kernelIN5flash19enable_sm80_to_sm89INS1_16FlashAttnFwdSm80INS1_25CollectiveMainloopFwdSm80ILi8ELi1ELb1EN4cute5tupleIJNS5_1CILi128EEENS7_ILi96EEENS7_ILi192EEEEEELi192ENS_6half_tEfNS_4arch4Sm80ELb0ELb0ELb0ELb0ELb0ELb0ELb1ELb1EEENS1_21CollectiveEpilogueFwdINS6_IJS8_SA_S9_EEENS6_IJNS7_ILi1EEESI_SI_EEESC_SE_Li256ELb0ELb1ELb1ELb0EEENS1_19SingleTileSchedulerILb0ELb1ELb1ELi128EEEEEEEEEvNT_6ParamsE,"ax",@progbits
	.align	128
.text._ZN7cutlass13device_kernelIN5flash19enable_sm80_to_sm89INS1_16FlashAttnFwdSm80INS1_25CollectiveMainloopFwdSm80ILi8ELi1ELb1EN4cute5tupleIJNS5_1CILi128EEENS7_ILi96EEENS7_ILi192EEEEEELi192ENS_6half_tEfNS_4arch4Sm80ELb0ELb0ELb0ELb0ELb0ELb0ELb1ELb1EEENS1_21CollectiveEpilogueFwdINS6_IJS8_SA_S9_EEENS6_IJNS7_ILi1EEESI_SI_EEESC_SE_Li256ELb0ELb1ELb1ELb0EEENS1_19SingleTileSchedulerILb0ELb1ELb1ELi128EEEEEEEEEvNT_6ParamsE:
        .type           _ZN7cutlass13device_kernelIN5flash19enable_sm80_to_sm89INS1_16FlashAttnFwdSm80INS1_25CollectiveMainloopFwdSm80ILi8ELi1ELb1EN4cute5tupleIJNS5_1CILi128EEENS7_ILi96EEENS7_ILi192EEEEEELi192ENS_6half_tEfNS_4arch4Sm80ELb0ELb0ELb0ELb0ELb0ELb0ELb1ELb1EEENS1_21CollectiveEpilogueFwdINS6_IJS8_SA_S9_EEENS6_IJNS7_ILi1EEESI_SI_EEESC_SE_Li256ELb0ELb1ELb1ELb0EEENS1_19SingleTileSchedulerILb0ELb1ELb1ELi128EEEEEEEEEvNT_6ParamsE,@function
        .size           _ZN7cutlass13device_kernelIN5flash19enable_sm80_to_sm89INS1_16FlashAttnFwdSm80INS1_25CollectiveMainloopFwdSm80ILi8ELi1ELb1EN4cute5tupleIJNS5_1CILi128EEENS7_ILi96EEENS7_ILi192EEEEEELi192ENS_6half_tEfNS_4arch4Sm80ELb0ELb0ELb0ELb0ELb0ELb0ELb1ELb1EEENS1_21CollectiveEpilogueFwdINS6_IJS8_SA_S9_EEENS6_IJNS7_ILi1EEESI_SI_EEESC_SE_Li256ELb0ELb1ELb1ELb0EEENS1_19SingleTileSchedulerILb0ELb1ELb1ELi128EEEEEEEEEvNT_6ParamsE,(.L_x_18 - _ZN7cutlass13device_kernelIN5flash19enable_sm80_to_sm89INS1_16FlashAttnFwdSm80INS1_25CollectiveMainloopFwdSm80ILi8ELi1ELb1EN4cute5tupleIJNS5_1CILi128EEENS7_ILi96EEENS7_ILi192EEEEEELi192ENS_6half_tEfNS_4arch4Sm80ELb0ELb0ELb0ELb0ELb0ELb0ELb1ELb1EEENS1_21CollectiveEpilogueFwdINS6_IJS8_SA_S9_EEENS6_IJNS7_ILi1EEESI_SI_EEESC_SE_Li256ELb0ELb1ELb1ELb0EEENS1_19SingleTileSchedulerILb0ELb1ELb1ELi128EEEEEEEEEvNT_6ParamsE)
        .other          _ZN7cutlass13device_kernelIN5flash19enable_sm80_to_sm89INS1_16FlashAttnFwdSm80INS1_25CollectiveMainloopFwdSm80ILi8ELi1ELb1EN4cute5tupleIJNS5_1CILi128EEENS7_ILi96EEENS7_ILi192EEEEEELi192ENS_6half_tEfNS_4arch4Sm80ELb0ELb0ELb0ELb0ELb0ELb0ELb1ELb1EEENS1_21CollectiveEpilogueFwdINS6_IJS8_SA_S9_EEENS6_IJNS7_ILi1EEESI_SI_EEESC_SE_Li256ELb0ELb1ELb1ELb0EEENS1_19SingleTileSchedulerILb0ELb1ELb1ELi128EEEEEEEEEvNT_6ParamsE,@"STO_CUDA_ENTRY STV_DEFAULT"
_ZN7cutlass13device_kernelIN5flash19enable_sm80_to_sm89INS1_16FlashAttnFwdSm80INS1_25CollectiveMainloopFwdSm80ILi8ELi1ELb1EN4cute5tupleIJNS5_1CILi128EEENS7_ILi96EEENS7_ILi192EEEEEELi192ENS_6half_tEfNS_4arch4Sm80ELb0ELb0ELb0ELb0ELb0ELb0ELb1ELb1EEENS1_21CollectiveEpilogueFwdINS6_IJS8_SA_S9_EEENS6_IJNS7_ILi1EEESI_SI_EEESC_SE_Li256ELb0ELb1ELb1ELb0EEENS1_19SingleTileSchedulerILb0ELb1ELb1ELi128EEEEEEEEEvNT_6ParamsE:
[----:B------:R-:W-:Y:S01]  /*0000*/  LDC R1, c[0x0][0x28] ;  /* 0x00000a00ff017b82 */ /* 0x000fe20000000800 */
[----:B------:R-:W-:Y:S05]  /*0010*/  EXIT ;  /* 0x000000000000794d */ /* 0x000fea0003800000 */
.L_x_0:
[----:B------:R-:W-:-:S00]  /*0020*/  BRA `(.L_x_0) ;  /* 0xfffffffc00fc7947 */ /* 0x000fc0000383ffff */
[----:B------:R-:W-:-:S00]  /*0030*/  NOP ;  /* 0x0000000000007918 */ /* 0x000fc00000000000 */
        /* <DEDUP_REMOVED lines=12> */
.L_x_18:


//--------------------- .text._ZN7cutlass13device_kernelIN5flash19enable_sm80_to_sm89INS1_16FlashAttnFwdSm80INS1_25CollectiveMainloopFwdSm80ILi8ELi1ELb0EN4cute5tupleIJNS5_1CILi128EEENS7_ILi64EEENS7_ILi192EEEEEELi192ENS_6half_tEfNS_4arch4Sm80ELb0ELb0ELb0ELb1ELb0ELb0ELb1ELb1EEENS1_21CollectiveEpilogueFwdINS6_IJS8_SA_S9_EEENS6_IJNS7_ILi1EEESI_SI_EEESC_SE_Li256ELb1ELb1ELb1ELb0EEENS1_36VarlenDynamicPersistentTileSchedulerILi128ELi64ELi256ELi256ELb1ELb1ELb0ELb0ELb1ELb1EEEEEEEEEvNT_6ParamsE --------------------------
	.section	.text._ZN7cutlass13device_kernelIN5flash19enable_sm80_to_sm89INS1_16FlashAttnFwdSm80INS1_25CollectiveMainloopFwdSm80ILi8ELi1ELb0EN4cute5tupleIJNS5_1CILi128EEENS7_ILi64EEENS7_ILi192EEEEEELi192ENS_6half_tEfNS_4arch4Sm80ELb0ELb0ELb0ELb1ELb0ELb0ELb1ELb1EEENS1_21CollectiveEpilogueFwdINS6_IJS8_SA_S9_EEENS6_IJNS7_ILi1EEESI_SI_EEESC_SE_Li256ELb1ELb1ELb1ELb0EEENS1_36VarlenDynamicPersistentTileSchedulerILi128ELi64ELi256ELi256ELb1ELb1ELb0ELb0ELb1ELb1EEEEEEEEEvNT_6ParamsE,"ax",@progbits
	.align	128
.text._ZN7cutlass13device_kernelIN5flash19enable_sm80_to_sm89INS1_16FlashAttnFwdSm80INS1_25CollectiveMainloopFwdSm80ILi8ELi1ELb0EN4cute5tupleIJNS5_1CILi128EEENS7_ILi64EEENS7_ILi192EEEEEELi192ENS_6half_tEfNS_4arch4Sm80ELb0ELb0ELb0ELb1ELb0ELb0ELb1ELb1EEENS1_21CollectiveEpilogueFwdINS6_IJS8_SA_S9_EEENS6_IJNS7_ILi1EEESI_SI_EEESC_SE_Li256ELb1ELb1ELb1ELb0EEENS1_36VarlenDynamicPersistentTileSchedulerILi128ELi64ELi256ELi256ELb1ELb1ELb0ELb0ELb1ELb1EEEEEEEEEvNT_6ParamsE:
        .type           _ZN7cutlass13device_kernelIN5flash19enable_sm80_to_sm89INS1_16FlashAttnFwdSm80INS1_25CollectiveMainloopFwdSm80ILi8ELi1ELb0EN4cute5tupleIJNS5_1CILi128EEENS7_ILi64EEENS7_ILi192EEEEEELi192ENS_6half_tEfNS_4arch4Sm80ELb0ELb0ELb0ELb1ELb0ELb0ELb1ELb1EEENS1_21CollectiveEpilogueFwdINS6_IJS8_SA_S9_EEENS6_IJNS7_ILi1EEESI_SI_EEESC_SE_Li256ELb1ELb1ELb1ELb0EEENS1_36VarlenDynamicPersistentTileSchedulerILi128ELi64ELi256ELi256ELb1ELb1ELb0ELb0ELb1ELb1EEEEEEEEEvNT_6ParamsE,@function
        .size           _ZN7cutlass13device_kernelIN5flash19enable_sm80_to_sm89INS1_16FlashAttnFwdSm80INS1_25CollectiveMainloopFwdSm80ILi8ELi1ELb0EN4cute5tupleIJNS5_1CILi128EEENS7_ILi64EEENS7_ILi192EEEEEELi192ENS_6half_tEfNS_4arch4Sm80ELb0ELb0ELb0ELb1ELb0ELb0ELb1ELb1EEENS1_21CollectiveEpilogueFwdINS6_IJS8_SA_S9_EEENS6_IJNS7_ILi1EEESI_SI_EEESC_SE_Li256ELb1ELb1ELb1ELb0EEENS1_36VarlenDynamicPersistentTileSchedulerILi128ELi64ELi256ELi256ELb1ELb1ELb0ELb0ELb1ELb1EEEEEEEEEvNT_6ParamsE,(.L_x_19 - _ZN7cutlass13device_kernelIN5flash19enable_sm80_to_sm89INS1_16FlashAttnFwdSm80INS1_25CollectiveMainloopFwdSm80ILi8ELi1ELb0EN4cute5tupleIJNS5_1CILi128EEENS7_ILi64EEENS7_ILi192EEEEEELi192ENS_6half_tEfNS_4arch4Sm80ELb0ELb0ELb0ELb1ELb0ELb0ELb1ELb1EEENS1_21CollectiveEpilogueFwdINS6_IJS8_SA_S9_EEENS6_IJNS7_ILi1EEESI_SI_EEESC_SE_Li256ELb1ELb1ELb1ELb0EEENS1_36VarlenDynamicPersistentTileSchedulerILi128ELi64ELi256ELi256ELb1ELb1ELb0ELb0ELb1ELb1EEEEEEEEEvNT_6ParamsE)
        .other          _ZN7cutlass13device_kernelIN5flash19enable_sm80_to_sm89INS1_16FlashAttnFwdSm80INS1_25CollectiveMainloopFwdSm80ILi8ELi1ELb0EN4cute5tupleIJNS5_1CILi128EEENS7_ILi64EEENS7_ILi192EEEEEELi192ENS_6half_tEfNS_4arch4Sm80ELb0ELb0ELb0ELb1ELb0ELb0ELb1ELb1EEENS1_21CollectiveEpilogueFwdINS6_IJS8_SA_S9_EEENS6_IJNS7_ILi1EEESI_SI_EEESC_SE_Li256ELb1ELb1ELb1ELb0EEENS1_36VarlenDynamicPersistentTileSchedulerILi128ELi64ELi256ELi256ELb1ELb1ELb0ELb0ELb1ELb1EEEEEEEEEvNT_6ParamsE,@"STO_CUDA_ENTRY STV_DEFAULT"
_ZN7cutlass13device_kernelIN5flash19enable_sm80_to_sm89INS1_16FlashAttnFwdSm80INS1_25CollectiveMainloopFwdSm80ILi8ELi1ELb0EN4cute5tupleIJNS5_1CILi128EEENS7_ILi64EEENS7_ILi192EEEEEELi192ENS_6half_tEfNS_4arch4Sm80ELb0ELb0ELb0ELb1ELb0ELb0ELb1ELb1EEENS1_21CollectiveEpilogueFwdINS6_IJS8_SA_S9_EEENS6_IJNS7_ILi1EEESI_SI_EEESC_SE_Li256ELb1ELb1ELb1ELb0EEENS1_36VarlenDynamicPersistentTileSchedulerILi128ELi64ELi256ELi256ELb1ELb1ELb0ELb0ELb1ELb1EEEEEEEEEvNT_6ParamsE:
[----:B------:R-:W-:Y:S01]  /*0000*/  LDC R1, c[0x0][0x28] ;  /* 0x00000a00ff017b82 */ /* 0x000fe20000000800 */
[----:B------:R-:W-:Y:S05]  /*0010*/  EXIT ;  /* 0x000000000000794d */ /* 0x000fea0003800000 */
.L_x_1:
        /* <DEDUP_REMOVED lines=14> */
.L_x_19:


//--------------------- .text._ZN7cutlass13device_kernelIN5flash19enable_sm80_to_sm89INS1_16FlashAttnFwdSm80INS1_25CollectiveMainloopFwdSm80ILi8ELi1ELb0EN4cute5tupleIJNS5_1CILi128EEENS7_ILi64EEENS7_ILi192EEEEEELi192ENS_6half_tEfNS_4arch4Sm80ELb0ELb0ELb0ELb1ELb0ELb1ELb1ELb1EEENS1_21CollectiveEpilogueFwdINS6_IJS8_SA_S9_EEENS6_IJNS7_ILi1EEESI_SI_EEESC_SE_Li256ELb1ELb1ELb1ELb0EEENS1_36VarlenDynamicPersistentTileSchedulerILi128ELi64ELi256ELi256ELb1ELb1ELb0ELb0ELb1ELb1EEEEEEEEEvNT_6ParamsE --------------------------
	.section	.text._ZN7cutlass13device_kernelIN5flash19enable_sm80_to_sm89INS1_16FlashAttnFwdSm80INS1_25CollectiveMainloopFwdSm80ILi8ELi1ELb0EN4cute5tupleIJNS5_1CILi128EEENS7_ILi64EEENS7_ILi192EEEEEELi192ENS_6half_tEfNS_4arch4Sm80ELb0ELb0ELb0ELb1ELb0ELb1ELb1ELb1EEENS1_21CollectiveEpilogueFwdINS6_IJS8_SA_S9_EEENS6_IJNS7_ILi1EEESI_SI_EEESC_SE_Li256ELb1ELb1ELb1ELb0EEENS1_36VarlenDynamicPersistentTileSchedulerILi128ELi64ELi256ELi256ELb1ELb1ELb0ELb0ELb1ELb1EEEEEEEEEvNT_6ParamsE,"ax",@progbits
	.align	128
.text._ZN7cutlass13device_kernelIN5flash19enable_sm80_to_sm89INS1_16FlashAttnFwdSm80INS1_25CollectiveMainloopFwdSm80ILi8ELi1ELb0EN4cute5tupleIJNS5_1CILi128EEENS7_ILi64EEENS7_ILi192EEEEEELi192ENS_6half_tEfNS_4arch4Sm80ELb0ELb0ELb0ELb1ELb0ELb1ELb1ELb1EEENS1_21CollectiveEpilogueFwdINS6_IJS8_SA_S9_EEENS6_IJNS7_ILi1EEESI_SI_EEESC_SE_Li256ELb1ELb1ELb1ELb0EEENS1_36VarlenDynamicPersistentTileSchedulerILi128ELi64ELi256ELi256ELb1ELb1ELb0ELb0ELb1ELb1EEEEEEEEEvNT_6ParamsE:
        .type           _ZN7cutlass13device_kernelIN5flash19enable_sm80_to_sm89INS1_16FlashAttnFwdSm80INS1_25CollectiveMainloopFwdSm80ILi8ELi1ELb0EN4cute5tupleIJNS5_1CILi128EEENS7_ILi64EEENS7_ILi192EEEEEELi192ENS_6half_tEfNS_4arch4Sm80ELb0ELb0ELb0ELb1ELb0ELb1ELb1ELb1EEENS1_21CollectiveEpilogueFwdINS6_IJS8_SA_S9_EEENS6_IJNS7_ILi1EEESI_SI_EEESC_SE_Li256ELb1ELb1ELb1ELb0EEENS1_36VarlenDynamicPersistentTileSchedulerILi128ELi64ELi256ELi256ELb1ELb1ELb0ELb0ELb1ELb1EEEEEEEEEvNT_6ParamsE,@function
        .size           _ZN7cutlass13device_kernelIN5flash19enable_sm80_to_sm89INS1_16FlashAttnFwdSm80INS1_25CollectiveMainloopFwdSm80ILi8ELi1ELb0EN4cute5tupleIJNS5_1CILi128EEENS7_ILi64EEENS7_ILi192EEEEEELi192ENS_6half_tEfNS_4arch4Sm80ELb0ELb0ELb0ELb1ELb0ELb1ELb1ELb1EEENS1_21CollectiveEpilogueFwdINS6_IJS8_SA_S9_EEENS6_IJNS7_ILi1EEESI_SI_EEESC_SE_Li256ELb1ELb1ELb1ELb0EEENS1_36VarlenDynamicPersistentTileSchedulerILi128ELi64ELi256ELi256ELb1ELb1ELb0ELb0ELb1ELb1EEEEEEEEEvNT_6ParamsE,(.L_x_20 - _ZN7cutlass13device_kernelIN5flash19enable_sm80_to_sm89INS1_16FlashAttnFwdSm80INS1_25CollectiveMainloopFwdSm80ILi8ELi1ELb0EN4cute5tupleIJNS5_1CILi128EEENS7_ILi64EEENS7_ILi192EEEEEELi192ENS_6half_tEfNS_4arch4Sm80ELb0ELb0ELb0ELb1ELb0ELb1ELb1ELb1EEENS1_21CollectiveEpilogueFwdINS6_IJS8_SA_S9_EEENS6_IJNS7_ILi1EEESI_SI_EEESC_SE_Li256ELb1ELb1ELb1ELb0EEENS1_36VarlenDynamicPersistentTileSchedulerILi128ELi64ELi256ELi256ELb1ELb1ELb0ELb0ELb1ELb1EEEEEEEEEvNT_6ParamsE)
        .other          _ZN7cutlass13device_kernelIN5flash19enable_sm80_to_sm89INS1_16FlashAttnFwdSm80INS1_25CollectiveMainloopFwdSm80ILi8ELi1ELb0EN4cute5tupleIJNS5_1CILi128EEENS7_ILi64EEENS7_ILi192EEEEEELi192ENS_6half_tEfNS_4arch4Sm80ELb0ELb0ELb0ELb1ELb0ELb1ELb1ELb1EEENS1_21CollectiveEpilogueFwdINS6_IJS8_SA_S9_EEENS6_IJNS7_ILi1EEESI_SI_EEESC_SE_Li256ELb1ELb1ELb1ELb0EEENS1_36VarlenDynamicPersistentTileSchedulerILi128ELi64ELi256ELi256ELb1ELb1ELb0ELb0ELb1ELb1EEEEEEEEEvNT_6ParamsE,@"STO_CUDA_ENTRY STV_DEFAULT"
_ZN7cutlass13device_kernelIN5flash19enable_sm80_to_sm89INS1_16FlashAttnFwdSm80INS1_25CollectiveMainloopFwdSm80ILi8ELi1ELb0EN4cute5tupleIJNS5_1CILi128EEENS7_ILi64EEENS7_ILi192EEEEEELi192ENS_6half_tEfNS_4arch4Sm80ELb0ELb0ELb0ELb1ELb0ELb1ELb1ELb1EEENS1_21CollectiveEpilogueFwdINS6_IJS8_SA_S9_EEENS6_IJNS7_ILi1EEESI_SI_EEESC_SE_Li256ELb1ELb1ELb1ELb0EEENS1_36VarlenDynamicPersistentTileSchedulerILi128ELi64ELi256ELi256ELb1ELb1ELb0ELb0ELb1ELb1EEEEEEEEEvNT_6ParamsE:
[----:B------:R-:W-:Y:S01]  /*0000*/  LDC R1, c[0x0][0x28] ;  /* 0x00000a00ff017b82 */ /* 0x000fe20000000800 */
[----:B------:R-:W-:Y:S05]  /*0010*/  EXIT ;  /* 0x000000000000794d */ /* 0x000fea0003800000 */
.L_x_2:
        /* <DEDUP_REMOVED lines=14> */
.L_x_20:


//--------------------- .text._ZN7cutlass13device_kernelIN5flash19enable_sm80_to_sm89INS1_16FlashAttnFwdSm80INS1_25CollectiveMainloopFwdSm80ILi8ELi1ELb0EN4cute5tupleIJNS5_1CILi128EEENS7_ILi64EEENS7_ILi192EEEEEELi192ENS_6half_tEfNS_4arch4Sm80ELb0ELb1ELb0ELb0ELb0ELb0ELb1ELb1EEENS1_21CollectiveEpilogueFwdINS6_IJS8_SA_S9_EEENS6_IJNS7_ILi1EEESI_SI_EEESC_SE_Li256ELb0ELb1ELb1ELb0EEENS1_19SingleTileSchedulerILb0ELb1ELb1ELi128EEEEEEEEEvNT_6ParamsE --------------------------
	.section	.text._ZN7cutlass13device_kernelIN5flash19enable_sm80_to_sm89INS1_16FlashAttnFwdSm80INS1_25CollectiveMainloopFwdSm80ILi8ELi1ELb0EN4cute5tupleIJNS5_1CILi128EEENS7_ILi64EEENS7_ILi192EEEEEELi192ENS_6half_tEfNS_4arch4Sm80ELb0ELb1ELb0ELb0ELb0ELb0ELb1ELb1EEENS1_21CollectiveEpilogueFwdINS6_IJS8_SA_S9_EEENS6_IJNS7_ILi1EEESI_SI_EEESC_SE_Li256ELb0ELb1ELb1ELb0EEENS1_19SingleTileSchedulerILb0ELb1ELb1ELi128EEEEEEEEEvNT_6ParamsE,"ax",@progbits
	.align	128
.text._ZN7cutlass13device_kernelIN5flash19enable_sm80_to_sm89INS1_16FlashAttnFwdSm80INS1_25CollectiveMainloopFwdSm80ILi8ELi1ELb0EN4cute5tupleIJNS5_1CILi128EEENS7_ILi64EEENS7_ILi192EEEEEELi192ENS_6half_tEfNS_4arch4Sm80ELb0ELb1ELb0ELb0ELb0ELb0ELb1ELb1EEENS1_21CollectiveEpilogueFwdINS6_IJS8_SA_S9_EEENS6_IJNS7_ILi1EEESI_SI_EEESC_SE_Li256ELb0ELb1ELb1ELb0EEENS1_19SingleTileSchedulerILb0ELb1ELb1ELi128EEEEEEEEEvNT_6ParamsE:
        .type           _ZN7cutlass13device_kernelIN5flash19enable_sm80_to_sm89INS1_16FlashAttnFwdSm80INS1_25CollectiveMainloopFwdSm80ILi8ELi1ELb0EN4cute5tupleIJNS5_1CILi128EEENS7_ILi64EEENS7_ILi192EEEEEELi192ENS_6half_tEfNS_4arch4Sm80ELb0ELb1ELb0ELb0ELb0ELb0ELb1ELb1EEENS1_21CollectiveEpilogueFwdINS6_IJS8_SA_S9_EEENS6_IJNS7_ILi1EEESI_SI_EEESC_SE_Li256ELb0ELb1ELb1ELb0EEENS1_19SingleTileSchedulerILb0ELb1ELb1ELi128EEEEEEEEEvNT_6ParamsE,@function
        .size           _ZN7cutlass13device_kernelIN5flash19enable_sm80_to_sm89INS1_16FlashAttnFwdSm80INS1_25CollectiveMainloopFwdSm80ILi8ELi1ELb0EN4cute5tupleIJNS5_1CILi128EEENS7_ILi64EEENS7_ILi192EEEEEELi192ENS_6half_tEfNS_4arch4Sm80ELb0ELb1ELb0ELb0ELb0ELb0ELb1ELb1EEENS1_21CollectiveEpilogueFwdINS6_IJS8_SA_S9_EEENS6_IJNS7_ILi1EEESI_SI_EEESC_SE_Li256ELb0ELb1ELb1ELb0EEENS1_19SingleTileSchedulerILb0ELb1ELb1ELi128EEEEEEEEEvNT_6ParamsE,(.L_x_21 - _ZN7cutlass13device_kernelIN5flash19enable_sm80_to_sm89INS1_16FlashAttnFwdSm80INS1_25CollectiveMainloopFwdSm80ILi8ELi1ELb0EN4cute5tupleIJNS5_1CILi128EEENS7_ILi64EEENS7_ILi192EEEEEELi192ENS_6half_tEfNS_4arch4Sm80ELb0ELb1ELb0ELb0ELb0ELb0ELb1ELb1EEENS1_21CollectiveEpilogueFwdINS6_IJS8_SA_S9_EEENS6_IJNS7_ILi1EEESI_SI_EEESC_SE_Li256ELb0ELb1ELb1ELb0EEENS1_19SingleTileSchedulerILb0ELb1ELb1ELi128EEEEEEEEEvNT_6ParamsE)
        .other          _ZN7cutlass13device_kernelIN5flash19enable_sm80_to_sm89INS1_16FlashAttnFwdSm80INS1_25CollectiveMainloopFwdSm80ILi8ELi1ELb0EN4cute5tupleIJNS5_1CILi128EEENS7_ILi64EEENS7_ILi192EEEEEELi192ENS_6half_tEfNS_4arch4Sm80ELb0ELb1ELb0ELb0ELb0ELb0ELb1ELb1EEENS1_21CollectiveEpilogueFwdINS6_IJS8_SA_S9_EEENS6_IJNS7_ILi1EEESI_SI_EEESC_SE_Li256ELb0ELb1ELb1ELb0EEENS1_19SingleTileSchedulerILb0ELb1ELb1ELi128EEEEEEEEEvNT_6ParamsE,@"STO_CUDA_ENTRY STV_DEFAULT"
_ZN7cutlass13device_kernelIN5flash19enable_sm80_to_sm89INS1_16FlashAttnFwdSm80INS1_25CollectiveMainloopFwdSm80ILi8ELi1ELb0EN4cute5tupleIJNS5_1CILi128EEENS7_ILi64EEENS7_ILi192EEEEEELi192ENS_6half_tEfNS_4arch4Sm80ELb0ELb1ELb0ELb0ELb0ELb0ELb1ELb1EEENS1_21CollectiveEpilogueFwdINS6_IJS8_SA_S9_EEENS6_IJNS7_ILi1EEESI_SI_EEESC_SE_Li256ELb0ELb1ELb1ELb0EEENS1_19SingleTileSchedulerILb0ELb1ELb1ELi128EEEEEEEEEvNT_6ParamsE:
[----:B------:R-:W-:Y:S01]  /*0000*/  LDC R1, c[0x0][0x28] ;  /* 0x00000a00ff017b82 */ /* 0x000fe20000000800 */
[----:B------:R-:W-:Y:S05]  /*0010*/  EXIT ;  /* 0x000000000000794d */ /* 0x000fea0003800000 */
.L_x_3:
        /* <DEDUP_REMOVED lines=14> */
.L_x_21:


//--------------------- .text._ZN7cutlass13device_kernelIN5flash19enable_sm80_to_sm89INS1_16FlashAttnFwdSm80INS1_25CollectiveMainloopFwdSm80ILi8ELi1ELb0EN4cute5tupleIJNS5_1CILi128EEENS7_ILi64EEENS7_ILi192EEEEEELi192ENS_6half_tEfNS_4arch4Sm80ELb0ELb1ELb0ELb1ELb0ELb0ELb1ELb1EEENS1_21CollectiveEpilogueFwdINS6_IJS8_SA_S9_EEENS6_IJNS7_ILi1EEESI_SI_EEESC_SE_Li256ELb1ELb1ELb1ELb0EEENS1_36VarlenDynamicPersistentTileSchedulerILi128ELi64ELi256ELi256ELb1ELb1ELb0ELb1ELb0ELb1EEEEEEEEEvNT_6ParamsE --------------------------
	.section	.text._ZN7cutlass13device_kernelIN5flash19enable_sm80_to_sm89INS1_16FlashAttnFwdSm80INS1_25CollectiveMainloopFwdSm80ILi8ELi1ELb0EN4cute5tupleIJNS5_1CILi128EEENS7_ILi64EEENS7_ILi192EEEEEELi192ENS_6half_tEfNS_4arch4Sm80ELb0ELb1ELb0ELb1ELb0ELb0ELb1ELb1EEENS1_21CollectiveEpilogueFwdINS6_IJS8_SA_S9_EEENS6_IJNS7_ILi1EEESI_SI_EEESC_SE_Li256ELb1ELb1ELb1ELb0EEENS1_36VarlenDynamicPersistentTileSchedulerILi128ELi64ELi256ELi256ELb1ELb1ELb0ELb1ELb0ELb1EEEEEEEEEvNT_6ParamsE,"ax",@progbits
	.align	128
.text._ZN7cutlass13device_kernelIN5flash19enable_sm80_to_sm89INS1_16FlashAttnFwdSm80INS1_25CollectiveMainloopFwdSm80ILi8ELi1ELb0EN4cute5tupleIJNS5_1CILi128EEENS7_ILi64EEENS7_ILi192EEEEEELi192ENS_6half_tEfNS_4arch4Sm80ELb0ELb1ELb0ELb1ELb0ELb0ELb1ELb1EEENS1_21CollectiveEpilogueFwdINS6_IJS8_SA_S9_EEENS6_IJNS7_ILi1EEESI_SI_EEESC_SE_Li256ELb1ELb1ELb1ELb0EEENS1_36VarlenDynamicPersistentTileSchedulerILi128ELi64ELi256ELi256ELb1ELb1ELb0ELb1ELb0ELb1EEEEEEEEEvNT_6ParamsE:
        .type           _ZN7cutlass13device_kernelIN5flash19enable_sm80_to_sm89INS1_16FlashAttnFwdSm80INS1_25CollectiveMainloopFwdSm80ILi8ELi1ELb0EN4cute5tupleIJNS5_1CILi128EEENS7_ILi64EEENS7_ILi192EEEEEELi192ENS_6half_tEfNS_4arch4Sm80ELb0ELb1ELb0ELb1ELb0ELb0ELb1ELb1EEENS1_21CollectiveEpilogueFwdINS6_IJS8_SA_S9_EEENS6_IJNS7_ILi1EEESI_SI_EEESC_SE_Li256ELb1ELb1ELb1ELb0EEENS1_36VarlenDynamicPersistentTileSchedulerILi128ELi64ELi256ELi256ELb1ELb1ELb0ELb1ELb0ELb1EEEEEEEEEvNT_6ParamsE,@function
        .size           _ZN7cutlass13device_kernelIN5flash19enable_sm80_to_sm89INS1_16FlashAttnFwdSm80INS1_25CollectiveMainloopFwdSm80ILi8ELi1ELb0EN4cute5tupleIJNS5_1CILi128EEENS7_ILi64EEENS7_ILi192EEEEEELi192ENS_6half_tEfNS_4arch4Sm80ELb0ELb1ELb0ELb1ELb0ELb0ELb1ELb1EEENS1_21CollectiveEpilogueFwdINS6_IJS8_SA_S9_EEENS6_IJNS7_ILi1EEESI_SI_EEESC_SE_Li256ELb1ELb1ELb1ELb0EEENS1_36VarlenDynamicPersistentTileSchedulerILi128ELi64ELi256ELi256ELb1ELb1ELb0ELb1ELb0ELb1EEEEEEEEEvNT_6ParamsE,(.L_x_22 - _ZN7cutlass13device_kernelIN5flash19enable_sm80_to_sm89INS1_16FlashAttnFwdSm80INS1_25CollectiveMainloopFwdSm80ILi8ELi1ELb0EN4cute5tupleIJNS5_1CILi128EEENS7_ILi64EEENS7_ILi192EEEEEELi192ENS_6half_tEfNS_4arch4Sm80ELb0ELb1ELb0ELb1ELb0ELb0ELb1ELb1EEENS1_21CollectiveEpilogueFwdINS6_IJS8_SA_S9_EEENS6_IJNS7_ILi1EEESI_SI_EEESC_SE_Li256ELb1ELb1ELb1ELb0EEENS1_36VarlenDynamicPersistentTileSchedulerILi128ELi64ELi256ELi256ELb1ELb1ELb0ELb1ELb0ELb1EEEEEEEEEvNT_6ParamsE)
        .other          _ZN7cutlass13device_kernelIN5flash19enable_sm80_to_sm89INS1_16FlashAttnFwdSm80INS1_25CollectiveMainloopFwdSm80ILi8ELi1ELb0EN4cute5tupleIJNS5_1CILi128EEENS7_ILi64EEENS7_ILi192EEEEEELi192ENS_6half_tEfNS_4arch4Sm80ELb0ELb1ELb0ELb1ELb0ELb0ELb1ELb1EEENS1_21CollectiveEpilogueFwdINS6_IJS8_SA_S9_EEENS6_IJNS7_ILi1EEESI_SI_EEESC_SE_Li256ELb1ELb1ELb1ELb0EEENS1_36VarlenDynamicPersistentTileSchedulerILi128ELi64ELi256ELi256ELb1ELb1ELb0ELb1ELb0ELb1EEEEEEEEEvNT_6ParamsE,@"STO_CUDA_ENTRY STV_DEFAULT"
_ZN7cutlass13device_kernelIN5flash19enable_sm80_to_sm89INS1_16FlashAttnFwdSm80INS1_25CollectiveMainloopFwdSm80ILi8ELi1ELb0EN4cute5tupleIJNS5_1CILi128EEENS7_ILi64EEENS7_ILi192EEEEEELi192ENS_6half_tEfNS_4arch4Sm80ELb0ELb1ELb0ELb1ELb0ELb0ELb1ELb1EEENS1_21CollectiveEpilogueFwdINS6_IJS8_SA_S9_EEENS6_IJNS7_ILi1EEESI_SI_EEESC_SE_Li256ELb1ELb1ELb1ELb0EEENS1_36VarlenDynamicPersistentTileSchedulerILi128ELi64ELi256ELi256ELb1ELb1ELb0ELb1ELb0ELb1EEEEEEEEEvNT_6ParamsE:
[----:B------:R-:W-:Y:S01]  /*0000*/  LDC R1, c[0x0][0x28] ;  /* 0x00000a00ff017b82 */ /* 0x000fe20000000800 */
[----:B------:R-:W-:Y:S05]  /*0010*/  EXIT ;  /* 0x000000000000794d */ /* 0x000fea0003800000 */
.L_x_4:
        /* <DEDUP_REMOVED lines=14> */
.L_x_22:


//--------------------- .text._ZN7cutlass13device_kernelIN5flash19enable_sm80_to_sm89INS1_16FlashAttnFwdSm80INS1_25CollectiveMainloopFwdSm80ILi8ELi1ELb0EN4cute5tupleIJNS5_1CILi128EEENS7_ILi64EEENS7_ILi192EEEEEELi192ENS_6half_tEfNS_4arch4Sm80ELb0ELb1ELb0ELb1ELb0ELb1ELb1ELb1EEENS1_21CollectiveEpilogueFwdINS6_IJS8_SA_S9_EEENS6_IJNS7_ILi1EEESI_SI_EEESC_SE_Li256ELb1ELb1ELb1ELb0EEENS1_36VarlenDynamicPersistentTileSchedulerILi128ELi64ELi256ELi256ELb1ELb1ELb0ELb1ELb0ELb1EEEEEEEEEvNT_6ParamsE --------------------------
	.section	.text._ZN7cutlass13device_kernelIN5flash19enable_sm80_to_sm89INS1_16FlashAttnFwdSm80INS1_25CollectiveMainloopFwdSm80ILi8ELi1ELb0EN4cute5tupleIJNS5_1CILi128EEENS7_ILi64EEENS7_ILi192EEEEEELi192ENS_6half_tEfNS_4arch4Sm80ELb0ELb1ELb0ELb1ELb0ELb1ELb1ELb1EEENS1_21CollectiveEpilogueFwdINS6_IJS8_SA_S9_EEENS6_IJNS7_ILi1EEESI_SI_EEESC_SE_Li256ELb1ELb1ELb1ELb0EEENS1_36VarlenDynamicPersistentTileSchedulerILi128ELi64ELi256ELi256ELb1ELb1ELb0ELb1ELb0ELb1EEEEEEEEEvNT_6ParamsE,"ax",@progbits
	.align	128
.text._ZN7cutlass13device_kernelIN5flash19enable_sm80_to_sm89INS1_16FlashAttnFwdSm80INS1_25CollectiveMainloopFwdSm80ILi8ELi1ELb0EN4cute5tupleIJNS5_1CILi128EEENS7_ILi64EEENS7_ILi192EEEEEELi192ENS_6half_tEfNS_4arch4Sm80ELb0ELb1ELb0ELb1ELb0ELb1ELb1ELb1EEENS1_21CollectiveEpilogueFwdINS6_IJS8_SA_S9_EEENS6_IJNS7_ILi1EEESI_SI_EEESC_SE_Li256ELb1ELb1ELb1ELb0EEENS1_36VarlenDynamicPersistentTileSchedulerILi128ELi64ELi256ELi256ELb1ELb1ELb0ELb1ELb0ELb1EEEEEEEEEvNT_6ParamsE:
        .type           _ZN7cutlass13device_kernelIN5flash19enable_sm80_to_sm89INS1_16FlashAttnFwdSm80INS1_25CollectiveMainloopFwdSm80ILi8ELi1ELb0EN4cute5tupleIJNS5_1CILi128EEENS7_ILi64EEENS7_ILi192EEEEEELi192ENS_6half_tEfNS_4arch4Sm80ELb0ELb1ELb0ELb1ELb0ELb1ELb1ELb1EEENS1_21CollectiveEpilogueFwdINS6_IJS8_SA_S9_EEENS6_IJNS7_ILi1EEESI_SI_EEESC_SE_Li256ELb1ELb1ELb1ELb0EEENS1_36VarlenDynamicPersistentTileSchedulerILi128ELi64ELi256ELi256ELb1ELb1ELb0ELb1ELb0ELb1EEEEEEEEEvNT_6ParamsE,@function
        .size           _ZN7cutlass13device_kernelIN5flash19enable_sm80_to_sm89INS1_16FlashAttnFwdSm80INS1_25CollectiveMainloopFwdSm80ILi8ELi1ELb0EN4cute5tupleIJNS5_1CILi128EEENS7_ILi64EEENS7_ILi192EEEEEELi192ENS_6half_tEfNS_4arch4Sm80ELb0ELb1ELb0ELb1ELb0ELb1ELb1ELb1EEENS1_21CollectiveEpilogueFwdINS6_IJS8_SA_S9_EEENS6_IJNS7_ILi1EEESI_SI_EEESC_SE_Li256ELb1ELb1ELb1ELb0EEENS1_36VarlenDynamicPersistentTileSchedulerILi128ELi64ELi256ELi256ELb1ELb1ELb0ELb1ELb0ELb1EEEEEEEEEvNT_6ParamsE,(.L_x_23 - _ZN7cutlass13device_kernelIN5flash19enable_sm80_to_sm89INS1_16FlashAttnFwdSm80INS1_25CollectiveMainloopFwdSm80ILi8ELi1ELb0EN4cute5tupleIJNS5_1CILi128EEENS7_ILi64EEENS7_ILi192EEEEEELi192ENS_6half_tEfNS_4arch4Sm80ELb0ELb1ELb0ELb1ELb0ELb1ELb1ELb1EEENS1_21CollectiveEpilogueFwdINS6_IJS8_SA_S9_EEENS6_IJNS7_ILi1EEESI_SI_EEESC_SE_Li256ELb1ELb1ELb1ELb0EEENS1_36VarlenDynamicPersistentTileSchedulerILi128ELi64ELi256ELi256ELb1ELb1ELb0ELb1ELb0ELb1EEEEEEEEEvNT_6ParamsE)
        .other          _ZN7cutlass13device_kernelIN5flash19enable_sm80_to_sm89INS1_16FlashAttnFwdSm80INS1_25CollectiveMainloopFwdSm80ILi8ELi1ELb0EN4cute5tupleIJNS5_1CILi128EEENS7_ILi64EEENS7_ILi192EEEEEELi192ENS_6half_tEfNS_4arch4Sm80ELb0ELb1ELb0ELb1ELb0ELb1ELb1ELb1EEENS1_21CollectiveEpilogueFwdINS6_IJS8_SA_S9_EEENS6_IJNS7_ILi1EEESI_SI_EEESC_SE_Li256ELb1ELb1ELb1ELb0EEENS1_36VarlenDynamicPersistentTileSchedulerILi128ELi64ELi256ELi256ELb1ELb1ELb0ELb1ELb0ELb1EEEEEEEEEvNT_6ParamsE,@"STO_CUDA_ENTRY STV_DEFAULT"
_ZN7cutlass13device_kernelIN5flash19enable_sm80_to_sm89INS1_16FlashAttnFwdSm80INS1_25CollectiveMainloopFwdSm80ILi8ELi1ELb0EN4cute5tupleIJNS5_1CILi128EEENS7_ILi64EEENS7_ILi192EEEEEELi192ENS_6half_tEfNS_4arch4Sm80ELb0ELb1ELb0ELb1ELb0ELb1ELb1ELb1EEENS1_21CollectiveEpilogueFwdINS6_IJS8_SA_S9_EEENS6_IJNS7_ILi1EEESI_SI_EEESC_SE_Li256ELb1ELb1ELb1ELb0EEENS1_36VarlenDynamicPersistentTileSchedulerILi128ELi64ELi256ELi256ELb1ELb1ELb0ELb1ELb0ELb1EEEEEEEEEvNT_6ParamsE:
[----:B------:R-:W-:Y:S01]  /*0000*/  LDC R1, c[0x0][0x28] ;  /* 0x00000a00ff017b82 */ /* 0x000fe20000000800 */
[----:B------:R-:W-:Y:S05]  /*0010*/  EXIT ;  /* 0x000000000000794d */ /* 0x000fea0003800000 */
.L_x_5:
        /* <DEDUP_REMOVED lines=14> */
.L_x_23:


//--------------------- .text._ZN7cutlass13device_kernelIN5flash19enable_sm80_to_sm89INS1_16FlashAttnFwdSm80INS1_25CollectiveMainloopFwdSm80ILi8ELi1ELb1EN4cute5tupleIJNS5_1CILi128EEENS7_ILi96EEENS7_ILi192EEEEEELi192ENS_6half_tEfNS_4arch4Sm80ELb1ELb0ELb0ELb0ELb0ELb0ELb1ELb1EEENS1_21CollectiveEpilogueFwdINS6_IJS8_SA_S9_EEENS6_IJNS7_ILi1EEESI_SI_EEESC_SE_Li256ELb0ELb1ELb1ELb0EEENS1_30DynamicPersistentTileSchedulerILi256ELi256ELb1ELb1ELb0EEEEEEEEEvNT_6ParamsE --------------------------
	.section	.text._ZN7cutlass13device_kernelIN5flash19enable_sm80_to_sm89INS1_16FlashAttnFwdSm80INS1_25CollectiveMainloopFwdSm80ILi8ELi1ELb1EN4cute5tupleIJNS5_1CILi128EEENS7_ILi96EEENS7_ILi192EEEEEELi192ENS_6half_tEfNS_4arch4Sm80ELb1ELb0ELb0ELb0ELb0ELb0ELb1ELb1EEENS1_21CollectiveEpilogueFwdINS6_IJS8_SA_S9_EEENS6_IJNS7_ILi1EEESI_SI_EEESC_SE_Li256ELb0ELb1ELb1ELb0EEENS1_30DynamicPersistentTileSchedulerILi256ELi256ELb1ELb1ELb0EEEEEEEEEvNT_6ParamsE,"ax",@progbits
	.align	128
.text._ZN7cutlass13device_kernelIN5flash19enable_sm80_to_sm89INS1_16FlashAttnFwdSm80INS1_25CollectiveMainloopFwdSm80ILi8ELi1ELb1EN4cute5tupleIJNS5_1CILi128EEENS7_ILi96EEENS7_ILi192EEEEEELi192ENS_6half_tEfNS_4arch4Sm80ELb1ELb0ELb0ELb0ELb0ELb0ELb1ELb1EEENS1_21CollectiveEpilogueFwdINS6_IJS8_SA_S9_EEENS6_IJNS7_ILi1EEESI_SI_EEESC_SE_Li256ELb0ELb1ELb1ELb0EEENS1_30DynamicPersistentTileSchedulerILi256ELi256ELb1ELb1ELb0EEEEEEEEEvNT_6ParamsE:
        .type           _ZN7cutlass13device_kernelIN5flash19enable_sm80_to_sm89INS1_16FlashAttnFwdSm80INS1_25CollectiveMainloopFwdSm80ILi8ELi1ELb1EN4cute5tupleIJNS5_1CILi128EEENS7_ILi96EEENS7_ILi192EEEEEELi192ENS_6half_tEfNS_4arch4Sm80ELb1ELb0ELb0ELb0ELb0ELb0ELb1ELb1EEENS1_21CollectiveEpilogueFwdINS6_IJS8_SA_S9_EEENS6_IJNS7_ILi1EEESI_SI_EEESC_SE_Li256ELb0ELb1ELb1ELb0EEENS1_30DynamicPersistentTileSchedulerILi256ELi256ELb1ELb1ELb0EEEEEEEEEvNT_6ParamsE,@function
        .size           _ZN7cutlass13device_kernelIN5flash19enable_sm80_to_sm89INS1_16FlashAttnFwdSm80INS1_25CollectiveMainloopFwdSm80ILi8ELi1ELb1EN4cute5tupleIJNS5_1CILi128EEENS7_ILi96EEENS7_ILi192EEEEEELi192ENS_6half_tEfNS_4arch4Sm80ELb1ELb0ELb0ELb0ELb0ELb0ELb1ELb1EEENS1_21CollectiveEpilogueFwdINS6_IJS8_SA_S9_EEENS6_IJNS7_ILi1EEESI_SI_EEESC_SE_Li256ELb0ELb1ELb1ELb0EEENS1_30DynamicPersistentTileSchedulerILi256ELi256ELb1ELb1ELb0EEEEEEEEEvNT_6ParamsE,(.L_x_24 - _ZN7cutlass13device_kernelIN5flash19enable_sm80_to_sm89INS1_16FlashAttnFwdSm80INS1_25CollectiveMainloopFwdSm80ILi8ELi1ELb1EN4cute5tupleIJNS5_1CILi128EEENS7_ILi96EEENS7_ILi192EEEEEELi192ENS_6half_tEfNS_4arch4Sm80ELb1ELb0ELb0ELb0ELb0ELb0ELb1ELb1EEENS1_21CollectiveEpilogueFwdINS6_IJS8_SA_S9_EEENS6_IJNS7_ILi1EEESI_SI_EEESC_SE_Li256ELb0ELb1ELb1ELb0EEENS1_30DynamicPersistentTileSchedulerILi256ELi256ELb1ELb1ELb0EEEEEEEEEvNT_6ParamsE)
        .other          _ZN7cutlass13device_kernelIN5flash19enable_sm80_to_sm89INS1_16FlashAttnFwdSm80INS1_25CollectiveMainloopFwdSm80ILi8ELi1ELb1EN4cute5tupleIJNS5_1CILi128EEENS7_ILi96EEENS7_ILi192EEEEEELi192ENS_6half_tEfNS_4arch4Sm80ELb1ELb0ELb0ELb0ELb0ELb0ELb1ELb1EEENS1_21CollectiveEpilogueFwdINS6_IJS8_SA_S9_EEENS6_IJNS7_ILi1EEESI_SI_EEESC_SE_Li256ELb0ELb1ELb1ELb0EEENS1_30DynamicPersistentTileSchedulerILi256ELi256ELb1ELb1ELb0EEEEEEEEEvNT_6ParamsE,@"STO_CUDA_ENTRY STV_DEFAULT"
_ZN7cutlass13device_kernelIN5flash19enable_sm80_to_sm89INS1_16FlashAttnFwdSm80INS1_25CollectiveMainloopFwdSm80ILi8ELi1ELb1EN4cute5tupleIJNS5_1CILi128EEENS7_ILi96EEENS7_ILi192EEEEEELi192ENS_6half_tEfNS_4arch4Sm80ELb1ELb0ELb0ELb0ELb0ELb0ELb1ELb1EEENS1_21CollectiveEpilogueFwdINS6_IJS8_SA_S9_EEENS6_IJNS7_ILi1EEESI_SI_EEESC_SE_Li256ELb0ELb1ELb1ELb0EEENS1_30DynamicPersistentTileSchedulerILi256ELi256ELb1ELb1ELb0EEEEEEEEEvNT_6ParamsE:
[----:B------:R-:W-:Y:S01]  /*0000*/  LDC R1, c[0x0][0x28] ;  /* 0x00000a00ff017b82 */ /* 0x000fe20000000800 */
[----:B------:R-:W-:Y:S05]  /*0010*/  EXIT ;  /* 0x000000000000794d */ /* 0x000fea0003800000 */
.L_x_6:
        /* <DEDUP_REMOVED lines=14> */
.L_x_24:


//--------------------- .text._ZN7cutlass13device_kernelIN5flash19enable_sm80_to_sm89INS1_16FlashAttnFwdSm80INS1_25CollectiveMainloopFwdSm80ILi8ELi1ELb0EN4cute5tupleIJNS5_1CILi128EEENS7_ILi64EEENS7_ILi192EEEEEELi192ENS_6half_tEfNS_4arch4Sm80ELb1ELb0ELb0ELb1ELb0ELb0ELb1ELb1EEENS1_21CollectiveEpilogueFwdINS6_IJS8_SA_S9_EEENS6_IJNS7_ILi1EEESI_SI_EEESC_SE_Li256ELb1ELb1ELb1ELb0EEENS1_36VarlenDynamicPersistentTileSchedulerILi128ELi64ELi256ELi256ELb1ELb1ELb0ELb1ELb1ELb1EEEEEEEEEvNT_6ParamsE --------------------------
	.section	.text._ZN7cutlass13device_kernelIN5flash19enable_sm80_to_sm89INS1_16FlashAttnFwdSm80INS1_25CollectiveMainloopFwdSm80ILi8ELi1ELb0EN4cute5tupleIJNS5_1CILi128EEENS7_ILi64EEENS7_ILi192EEEEEELi192ENS_6half_tEfNS_4arch4Sm80ELb1ELb0ELb0ELb1ELb0ELb0ELb1ELb1EEENS1_21CollectiveEpilogueFwdINS6_IJS8_SA_S9_EEENS6_IJNS7_ILi1EEESI_SI_EEESC_SE_Li256ELb1ELb1ELb1ELb0EEENS1_36VarlenDynamicPersistentTileSchedulerILi128ELi64ELi256ELi256ELb1ELb1ELb0ELb1ELb1ELb1EEEEEEEEEvNT_6ParamsE,"ax",@progbits
	.align	128
.text._ZN7cutlass13device_kernelIN5flash19enable_sm80_to_sm89INS1_16FlashAttnFwdSm80INS1_25CollectiveMainloopFwdSm80ILi8ELi1ELb0EN4cute5tupleIJNS5_1CILi128EEENS7_ILi64EEENS7_ILi192EEEEEELi192ENS_6half_tEfNS_4arch4Sm80ELb1ELb0ELb0ELb1ELb0ELb0ELb1ELb1EEENS1_21CollectiveEpilogueFwdINS6_IJS8_SA_S9_EEENS6_IJNS7_ILi1EEESI_SI_EEESC_SE_Li256ELb1ELb1ELb1ELb0EEENS1_36VarlenDynamicPersistentTileSchedulerILi128ELi64ELi256ELi256ELb1ELb1ELb0ELb1ELb1ELb1EEEEEEEEEvNT_6ParamsE:
        .type           _ZN7cutlass13device_kernelIN5flash19enable_sm80_to_sm89INS1_16FlashAttnFwdSm80INS1_25CollectiveMainloopFwdSm80ILi8ELi1ELb0EN4cute5tupleIJNS5_1CILi128EEENS7_ILi64EEENS7_ILi192EEEEEELi192ENS_6half_tEfNS_4arch4Sm80ELb1ELb0ELb0ELb1ELb0ELb0ELb1ELb1EEENS1_21CollectiveEpilogueFwdINS6_IJS8_SA_S9_EEENS6_IJNS7_ILi1EEESI_SI_EEESC_SE_Li256ELb1ELb1ELb1ELb0EEENS1_36VarlenDynamicPersistentTileSchedulerILi128ELi64ELi256ELi256ELb1ELb1ELb0ELb1ELb1ELb1EEEEEEEEEvNT_6ParamsE,@function
        .size           _ZN7cutlass13device_kernelIN5flash19enable_sm80_to_sm89INS1_16FlashAttnFwdSm80INS1_25CollectiveMainloopFwdSm80ILi8ELi1ELb0EN4cute5tupleIJNS5_1CILi128EEENS7_ILi64EEENS7_ILi192EEEEEELi192ENS_6half_tEfNS_4arch4Sm80ELb1ELb0ELb0ELb1ELb0ELb0ELb1ELb1EEENS1_21CollectiveEpilogueFwdINS6_IJS8_SA_S9_EEENS6_IJNS7_ILi1EEESI_SI_EEESC_SE_Li256ELb1ELb1ELb1ELb0EEENS1_36VarlenDynamicPersistentTileSchedulerILi128ELi64ELi256ELi256ELb1ELb1ELb0ELb1ELb1ELb1EEEEEEEEEvNT_6ParamsE,(.L_x_25 - _ZN7cutlass13device_kernelIN5flash19enable_sm80_to_sm89INS1_16FlashAttnFwdSm80INS1_25CollectiveMainloopFwdSm80ILi8ELi1ELb0EN4cute5tupleIJNS5_1CILi128EEENS7_ILi64EEENS7_ILi192EEEEEELi192ENS_6half_tEfNS_4arch4Sm80ELb1ELb0ELb0ELb1ELb0ELb0ELb1ELb1EEENS1_21CollectiveEpilogueFwdINS6_IJS8_SA_S9_EEENS6_IJNS7_ILi1EEESI_SI_EEESC_SE_Li256ELb1ELb1ELb1ELb0EEENS1_36VarlenDynamicPersistentTileSchedulerILi128ELi64ELi256ELi256ELb1ELb1ELb0ELb1ELb1ELb1EEEEEEEEEvNT_6ParamsE)
        .other          _ZN7cutlass13device_kernelIN5flash19enable_sm80_to_sm89INS1_16FlashAttnFwdSm80INS1_25CollectiveMainloopFwdSm80ILi8ELi1ELb0EN4cute5tupleIJNS5_1CILi128EEENS7_ILi64EEENS7_ILi192EEEEEELi192ENS_6half_tEfNS_4arch4Sm80ELb1ELb0ELb0ELb1ELb0ELb0ELb1ELb1EEENS1_21CollectiveEpilogueFwdINS6_IJS8_SA_S9_EEENS6_IJNS7_ILi1EEESI_SI_EEESC_SE_Li256ELb1ELb1ELb1ELb0EEENS1_36VarlenDynamicPersistentTileSchedulerILi128ELi64ELi256ELi256ELb1ELb1ELb0ELb1ELb1ELb1EEEEEEEEEvNT_6ParamsE,@"STO_CUDA_ENTRY STV_DEFAULT"
_ZN7cutlass13device_kernelIN5flash19enable_sm80_to_sm89INS1_16FlashAttnFwdSm80INS1_25CollectiveMainloopFwdSm80ILi8ELi1ELb0EN4cute5tupleIJNS5_1CILi128EEENS7_ILi64EEENS7_ILi192EEEEEELi192ENS_6half_tEfNS_4arch4Sm80ELb1ELb0ELb0ELb1ELb0ELb0ELb1ELb1EEENS1_21CollectiveEpilogueFwdINS6_IJS8_SA_S9_EEENS6_IJNS7_ILi1EEESI_SI_EEESC_SE_Li256ELb1ELb1ELb1ELb0EEENS1_36VarlenDynamicPersistentTileSchedulerILi128ELi64ELi256ELi256ELb1ELb1ELb0ELb1ELb1ELb1EEEEEEEEEvNT_6ParamsE:
[----:B------:R-:W-:Y:S01]  /*0000*/  LDC R1, c[0x0][0x28] ;  /* 0x00000a00ff017b82 */ /* 0x000fe20000000800 */
[----:B------:R-:W-:Y:S05]  /*0010*/  EXIT ;  /* 0x000000000000794d */ /* 0x000fea0003800000 */
.L_x_7:
        /* <DEDUP_REMOVED lines=14> */
.L_x_25:


//--------------------- .text._ZN7cutlass13device_kernelIN5flash19enable_sm80_to_sm89INS1_16FlashAttnFwdSm80INS1_25CollectiveMainloopFwdSm80ILi8ELi1ELb0EN4cute5tupleIJNS5_1CILi128EEENS7_ILi64EEENS7_ILi192EEEEEELi192ENS_6half_tEfNS_4arch4Sm80ELb1ELb0ELb0ELb1ELb0ELb1ELb1ELb1EEENS1_21CollectiveEpilogueFwdINS6_IJS8_SA_S9_EEENS6_IJNS7_ILi1EEESI_SI_EEESC_SE_Li256ELb1ELb1ELb1ELb0EEENS1_36VarlenDynamicPersistentTileSchedulerILi128ELi64ELi256ELi256ELb1ELb1ELb0ELb1ELb1ELb1EEEEEEEEEvNT_6ParamsE --------------------------
	.section	.text._ZN7cutlass13device_kernelIN5flash19enable_sm80_to_sm89INS1_16FlashAttnFwdSm80INS1_25CollectiveMainloopFwdSm80ILi8ELi1ELb0EN4cute5tupleIJNS5_1CILi128EEENS7_ILi64EEENS7_ILi192EEEEEELi192ENS_6half_tEfNS_4arch4Sm80ELb1ELb0ELb0ELb1ELb0ELb1ELb1ELb1EEENS1_21CollectiveEpilogueFwdINS6_IJS8_SA_S9_EEENS6_IJNS7_ILi1EEESI_SI_EEESC_SE_Li256ELb1ELb1ELb1ELb0EEENS1_36VarlenDynamicPersistentTileSchedulerILi128ELi64ELi256ELi256ELb1ELb1ELb0ELb1ELb1ELb1EEEEEEEEEvNT_6ParamsE,"ax",@progbits
	.align	128
.text._ZN7cutlass13device_kernelIN5flash19enable_sm80_to_sm89INS1_16FlashAttnFwdSm80INS1_25CollectiveMainloopFwdSm80ILi8ELi1ELb0EN4cute5tupleIJNS5_1CILi128EEENS7_ILi64EEENS7_ILi192EEEEEELi192ENS_6half_tEfNS_4arch4Sm80ELb1ELb0ELb0ELb1ELb0ELb1ELb1ELb1EEENS1_21CollectiveEpilogueFwdINS6_IJS8_SA_S9_EEENS6_IJNS7_ILi1EEESI_SI_EEESC_SE_Li256ELb1ELb1ELb1ELb0EEENS1_36VarlenDynamicPersistentTileSchedulerILi128ELi64ELi256ELi256ELb1ELb1ELb0ELb1ELb1ELb1EEEEEEEEEvNT_6ParamsE:
        .type           _ZN7cutlass13device_kernelIN5flash19enable_sm80_to_sm89INS1_16FlashAttnFwdSm80INS1_25CollectiveMainloopFwdSm80ILi8ELi1ELb0EN4cute5tupleIJNS5_1CILi128EEENS7_ILi64EEENS7_ILi192EEEEEELi192ENS_6half_tEfNS_4arch4Sm80ELb1ELb0ELb0ELb1ELb0ELb1ELb1ELb1EEENS1_21CollectiveEpilogueFwdINS6_IJS8_SA_S9_EEENS6_IJNS7_ILi1EEESI_SI_EEESC_SE_Li256ELb1ELb1ELb1ELb0EEENS1_36VarlenDynamicPersistentTileSchedulerILi128ELi64ELi256ELi256ELb1ELb1ELb0ELb1ELb1ELb1EEEEEEEEEvNT_6ParamsE,@function
        .size           _ZN7cutlass13device_kernelIN5flash19enable_sm80_to_sm89INS1_16FlashAttnFwdSm80INS1_25CollectiveMainloopFwdSm80ILi8ELi1ELb0EN4cute5tupleIJNS5_1CILi128EEENS7_ILi64EEENS7_ILi192EEEEEELi192ENS_6half_tEfNS_4arch4Sm80ELb1ELb0ELb0ELb1ELb0ELb1ELb1ELb1EEENS1_21CollectiveEpilogueFwdINS6_IJS8_SA_S9_EEENS6_IJNS7_ILi1EEESI_SI_EEESC_SE_Li256ELb1ELb1ELb1ELb0EEENS1_36VarlenDynamicPersistentTileSchedulerILi128ELi64ELi256ELi256ELb1ELb1ELb0ELb1ELb1ELb1EEEEEEEEEvNT_6ParamsE,(.L_x_26 - _ZN7cutlass13device_kernelIN5flash19enable_sm80_to_sm89INS1_16FlashAttnFwdSm80INS1_25CollectiveMainloopFwdSm80ILi8ELi1ELb0EN4cute5tupleIJNS5_1CILi128EEENS7_ILi64EEENS7_ILi192EEEEEELi192ENS_6half_tEfNS_4arch4Sm80ELb1ELb0ELb0ELb1ELb0ELb1ELb1ELb1EEENS1_21CollectiveEpilogueFwdINS6_IJS8_SA_S9_EEENS6_IJNS7_ILi1EEESI_SI_EEESC_SE_Li256ELb1ELb1ELb1ELb0EEENS1_36VarlenDynamicPersistentTileSchedulerILi128ELi64ELi256ELi256ELb1ELb1ELb0ELb1ELb1ELb1EEEEEEEEEvNT_6ParamsE)
        .other          _ZN7cutlass13device_kernelIN5flash19enable_sm80_to_sm89INS1_16FlashAttnFwdSm80INS1_25CollectiveMainloopFwdSm80ILi8ELi1ELb0EN4cute5tupleIJNS5_1CILi128EEENS7_ILi64EEENS7_ILi192EEEEEELi192ENS_6half_tEfNS_4arch4Sm80ELb1ELb0ELb0ELb1ELb0ELb1ELb1ELb1EEENS1_21CollectiveEpilogueFwdINS6_IJS8_SA_S9_EEENS6_IJNS7_ILi1EEESI_SI_EEESC_SE_Li256ELb1ELb1ELb1ELb0EEENS1_36VarlenDynamicPersistentTileSchedulerILi128ELi64ELi256ELi256ELb1ELb1ELb0ELb1ELb1ELb1EEEEEEEEEvNT_6ParamsE,@"STO_CUDA_ENTRY STV_DEFAULT"
_ZN7cutlass13device_kernelIN5flash19enable_sm80_to_sm89INS1_16FlashAttnFwdSm80INS1_25CollectiveMainloopFwdSm80ILi8ELi1ELb0EN4cute5tupleIJNS5_1CILi128EEENS7_ILi64EEENS7_ILi192EEEEEELi192ENS_6half_tEfNS_4arch4Sm80ELb1ELb0ELb0ELb1ELb0ELb1ELb1ELb1EEENS1_21CollectiveEpilogueFwdINS6_IJS8_SA_S9_EEENS6_IJNS7_ILi1EEESI_SI_EEESC_SE_Li256ELb1ELb1ELb1ELb0EEENS1_36VarlenDynamicPersistentTileSchedulerILi128ELi64ELi256ELi256ELb1ELb1ELb0ELb1ELb1ELb1EEEEEEEEEvNT_6ParamsE:
[----:B------:R-:W-:Y:S01]  /*0000*/  LDC R1, c[0x0][0x28] ;  /* 0x00000a00ff017b82 */ /* 0x000fe20000000800 */
[----:B------:R-:W-:Y:S05]  /*0010*/  EXIT ;  /* 0x000000000000794d */ /* 0x000fea0003800000 */
.L_x_8:
        /* <DEDUP_REMOVED lines=14> */
.L_x_26:


//--------------------- .text._ZN7cutlass13device_kernelIN5flash19enable_sm80_to_sm89INS1_16FlashAttnFwdSm80INS1_25CollectiveMainloopFwdSm80ILi8ELi2ELb1EN4cute5tupleIJNS5_1CILi128EEENS7_ILi96EEENS7_ILi192EEEEEELi192ENS_6half_tEfNS_4arch4Sm80ELb0ELb0ELb0ELb0ELb0ELb0ELb1ELb1EEENS1_21CollectiveEpilogueFwdINS6_IJS8_SA_S9_EEENS6_IJNS7_ILi1EEESI_SI_EEESC_SE_Li256ELb0ELb1ELb1ELb0EEENS1_19SingleTileSchedulerILb0ELb1ELb1ELi128EEEEEEEEEvNT_6ParamsE --------------------------
	.section	.text._ZN7cutlass13device_kernelIN5flash19enable_sm80_to_sm89INS1_16FlashAttnFwdSm80INS1_25CollectiveMainloopFwdSm80ILi8ELi2ELb1EN4cute5tupleIJNS5_1CILi128EEENS7_ILi96EEENS7_ILi192EEEEEELi192ENS_6half_tEfNS_4arch4Sm80ELb0ELb0ELb0ELb0ELb0ELb0ELb1ELb1EEENS1_21CollectiveEpilogueFwdINS6_IJS8_SA_S9_EEENS6_IJNS7_ILi1EEESI_SI_EEESC_SE_Li256ELb0ELb1ELb1ELb0EEENS1_19SingleTileSchedulerILb0ELb1ELb1ELi128EEEEEEEEEvNT_6ParamsE,"ax",@progbits
	.align	128
.text._ZN7cutlass13device_kernelIN5flash19enable_sm80_to_sm89INS1_16FlashAttnFwdSm80INS1_25CollectiveMainloopFwdSm80ILi8ELi2ELb1EN4cute5tupleIJNS5_1CILi128EEENS7_ILi96EEENS7_ILi192EEEEEELi192ENS_6half_tEfNS_4arch4Sm80ELb0ELb0ELb0ELb0ELb0ELb0ELb1ELb1EEENS1_21CollectiveEpilogueFwdINS6_IJS8_SA_S9_EEENS6_IJNS7_ILi1EEESI_SI_EEESC_SE_Li256ELb0ELb1ELb1ELb0EEENS1_19SingleTileSchedulerILb0ELb1ELb1ELi128EEEEEEEEEvNT_6ParamsE:
        .type           _ZN7cutlass13device_kernelIN5flash19enable_sm80_to_sm89INS1_16FlashAttnFwdSm80INS1_25CollectiveMainloopFwdSm80ILi8ELi2ELb1EN4cute5tupleIJNS5_1CILi128EEENS7_ILi96EEENS7_ILi192EEEEEELi192ENS_6half_tEfNS_4arch4Sm80ELb0ELb0ELb0ELb0ELb0ELb0ELb1ELb1EEENS1_21CollectiveEpilogueFwdINS6_IJS8_SA_S9_EEENS6_IJNS7_ILi1EEESI_SI_EEESC_SE_Li256ELb0ELb1ELb1ELb0EEENS1_19SingleTileSchedulerILb0ELb1ELb1ELi128EEEEEEEEEvNT_6ParamsE,@function
        .size           _ZN7cutlass13device_kernelIN5flash19enable_sm80_to_sm89INS1_16FlashAttnFwdSm80INS1_25CollectiveMainloopFwdSm80ILi8ELi2ELb1EN4cute5tupleIJNS5_1CILi128EEENS7_ILi96EEENS7_ILi192EEEEEELi192ENS_6half_tEfNS_4arch4Sm80ELb0ELb0ELb0ELb0ELb0ELb0ELb1ELb1EEENS1_21CollectiveEpilogueFwdINS6_IJS8_SA_S9_EEENS6_IJNS7_ILi1EEESI_SI_EEESC_SE_Li256ELb0ELb1ELb1ELb0EEENS1_19SingleTileSchedulerILb0ELb1ELb1ELi128EEEEEEEEEvNT_6ParamsE,(.L_x_27 - _ZN7cutlass13device_kernelIN5flash19enable_sm80_to_sm89INS1_16FlashAttnFwdSm80INS1_25CollectiveMainloopFwdSm80ILi8ELi2ELb1EN4cute5tupleIJNS5_1CILi128EEENS7_ILi96EEENS7_ILi192EEEEEELi192ENS_6half_tEfNS_4arch4Sm80ELb0ELb0ELb0ELb0ELb0ELb0ELb1ELb1EEENS1_21CollectiveEpilogueFwdINS6_IJS8_SA_S9_EEENS6_IJNS7_ILi1EEESI_SI_EEESC_SE_Li256ELb0ELb1ELb1ELb0EEENS1_19SingleTileSchedulerILb0ELb1ELb1ELi128EEEEEEEEEvNT_6ParamsE)
        .other          _ZN7cutlass13device_kernelIN5flash19enable_sm80_to_sm89INS1_16FlashAttnFwdSm80INS1_25CollectiveMainloopFwdSm80ILi8ELi2ELb1EN4cute5tupleIJNS5_1CILi128EEENS7_ILi96EEENS7_ILi192EEEEEELi192ENS_6half_tEfNS_4arch4Sm80ELb0ELb0ELb0ELb0ELb0ELb0ELb1ELb1EEENS1_21CollectiveEpilogueFwdINS6_IJS8_SA_S9_EEENS6_IJNS7_ILi1EEESI_SI_EEESC_SE_Li256ELb0ELb1ELb1ELb0EEENS1_19SingleTileSchedulerILb0ELb1ELb1ELi128EEEEEEEEEvNT_6ParamsE,@"STO_CUDA_ENTRY STV_DEFAULT"
_ZN7cutlass13device_kernelIN5flash19enable_sm80_to_sm89INS1_16FlashAttnFwdSm80INS1_25CollectiveMainloopFwdSm80ILi8ELi2ELb1EN4cute5tupleIJNS5_1CILi128EEENS7_ILi96EEENS7_ILi192EEEEEELi192ENS_6half_tEfNS_4arch4Sm80ELb0ELb0ELb0ELb0ELb0ELb0ELb1ELb1EEENS1_21CollectiveEpilogueFwdINS6_IJS8_SA_S9_EEENS6_IJNS7_ILi1EEESI_SI_EEESC_SE_Li256ELb0ELb1ELb1ELb0EEENS1_19SingleTileSchedulerILb0ELb1ELb1ELi128EEEEEEEEEvNT_6ParamsE:
[----:B------:R-:W-:Y:S01]  /*0000*/  LDC R1, c[0x0][0x28] ;  /* 0x00000a00ff017b82 */ /* 0x000fe20000000800 */
[----:B------:R-:W-:Y:S05]  /*0010*/  EXIT ;  /* 0x000000000000794d */ /* 0x000fea0003800000 */
.L_x_9:
        /* <DEDUP_REMOVED lines=14> */
.L_x_27:


//--------------------- .text._ZN7cutlass13device_kernelIN5flash19enable_sm80_to_sm89INS1_16FlashAttnFwdSm80INS1_25CollectiveMainloopFwdSm80ILi8ELi2ELb0EN4cute5tupleIJNS5_1CILi128EEENS7_ILi64EEENS7_ILi192EEEEEELi192ENS_6half_tEfNS_4arch4Sm80ELb0ELb0ELb0ELb1ELb0ELb0ELb1ELb1EEENS1_21CollectiveEpilogueFwdINS6_IJS8_SA_S9_EEENS6_IJNS7_ILi1EEESI_SI_EEESC_SE_Li256ELb1ELb1ELb1ELb0EEENS1_36VarlenDynamicPersistentTileSchedulerILi128ELi64ELi256ELi256ELb1ELb1ELb0ELb0ELb1ELb1EEEEEEEEEvNT_6ParamsE --------------------------
	.section	.text._ZN7cutlass13device_kernelIN5flash19enable_sm80_to_sm89INS1_16FlashAttnFwdSm80INS1_25CollectiveMainloopFwdSm80ILi8ELi2ELb0EN4cute5tupleIJNS5_1CILi128EEENS7_ILi64EEENS7_ILi192EEEEEELi192ENS_6half_tEfNS_4arch4Sm80ELb0ELb0ELb0ELb1ELb0ELb0ELb1ELb1EEENS1_21CollectiveEpilogueFwdINS6_IJS8_SA_S9_EEENS6_IJNS7_ILi1EEESI_SI_EEESC_SE_Li256ELb1ELb1ELb1ELb0EEENS1_36VarlenDynamicPersistentTileSchedulerILi128ELi64ELi256ELi256ELb1ELb1ELb0ELb0ELb1ELb1EEEEEEEEEvNT_6ParamsE,"ax",@progbits
	.align	128
.text._ZN7cutlass13device_kernelIN5flash19enable_sm80_to_sm89INS1_16FlashAttnFwdSm80INS1_25CollectiveMainloopFwdSm80ILi8ELi2ELb0EN4cute5tupleIJNS5_1CILi128EEENS7_ILi64EEENS7_ILi192EEEEEELi192ENS_6half_tEfNS_4arch4Sm80ELb0ELb0ELb0ELb1ELb0ELb0ELb1ELb1EEENS1_21CollectiveEpilogueFwdINS6_IJS8_SA_S9_EEENS6_IJNS7_ILi1EEESI_SI_EEESC_SE_Li256ELb1ELb1ELb1ELb0EEENS1_36VarlenDynamicPersistentTileSchedulerILi128ELi64ELi256ELi256ELb1ELb1ELb0ELb0ELb1ELb1EEEEEEEEEvNT_6ParamsE:
        .type           _ZN7cutlass13device_kernelIN5flash19enable_sm80_to_sm89INS1_16FlashAttnFwdSm80INS1_25CollectiveMainloopFwdSm80ILi8ELi2ELb0EN4cute5tupleIJNS5_1CILi128EEENS7_ILi64EEENS7_ILi192EEEEEELi192ENS_6half_tEfNS_4arch4Sm80ELb0ELb0ELb0ELb1ELb0ELb0ELb1ELb1EEENS1_21CollectiveEpilogueFwdINS6_IJS8_SA_S9_EEENS6_IJNS7_ILi1EEESI_SI_EEESC_SE_Li256ELb1ELb1ELb1ELb0EEENS1_36VarlenDynamicPersistentTileSchedulerILi128ELi64ELi256ELi256ELb1ELb1ELb0ELb0ELb1ELb1EEEEEEEEEvNT_6ParamsE,@function
        .size           _ZN7cutlass13device_kernelIN5flash19enable_sm80_to_sm89INS1_16FlashAttnFwdSm80INS1_25CollectiveMainloopFwdSm80ILi8ELi2ELb0EN4cute5tupleIJNS5_1CILi128EEENS7_ILi64EEENS7_ILi192EEEEEELi192ENS_6half_tEfNS_4arch4Sm80ELb0ELb0ELb0ELb1ELb0ELb0ELb1ELb1EEENS1_21CollectiveEpilogueFwdINS6_IJS8_SA_S9_EEENS6_IJNS7_ILi1EEESI_SI_EEESC_SE_Li256ELb1ELb1ELb1ELb0EEENS1_36VarlenDynamicPersistentTileSchedulerILi128ELi64ELi256ELi256ELb1ELb1ELb0ELb0ELb1ELb1EEEEEEEEEvNT_6ParamsE,(.L_x_28 - _ZN7cutlass13device_kernelIN5flash19enable_sm80_to_sm89INS1_16FlashAttnFwdSm80INS1_25CollectiveMainloopFwdSm80ILi8ELi2ELb0EN4cute5tupleIJNS5_1CILi128EEENS7_ILi64EEENS7_ILi192EEEEEELi192ENS_6half_tEfNS_4arch4Sm80ELb0ELb0ELb0ELb1ELb0ELb0ELb1ELb1EEENS1_21CollectiveEpilogueFwdINS6_IJS8_SA_S9_EEENS6_IJNS7_ILi1EEESI_SI_EEESC_SE_Li256ELb1ELb1ELb1ELb0EEENS1_36VarlenDynamicPersistentTileSchedulerILi128ELi64ELi256ELi256ELb1ELb1ELb0ELb0ELb1ELb1EEEEEEEEEvNT_6ParamsE)
        .other          _ZN7cutlass13device_kernelIN5flash19enable_sm80_to_sm89INS1_16FlashAttnFwdSm80INS1_25CollectiveMainloopFwdSm80ILi8ELi2ELb0EN4cute5tupleIJNS5_1CILi128EEENS7_ILi64EEENS7_ILi192EEEEEELi192ENS_6half_tEfNS_4arch4Sm80ELb0ELb0ELb0ELb1ELb0ELb0ELb1ELb1EEENS1_21CollectiveEpilogueFwdINS6_IJS8_SA_S9_EEENS6_IJNS7_ILi1EEESI_SI_EEESC_SE_Li256ELb1ELb1ELb1ELb0EEENS1_36VarlenDynamicPersistentTileSchedulerILi128ELi64ELi256ELi256ELb1ELb1ELb0ELb0ELb1ELb1EEEEEEEEEvNT_6ParamsE,@"STO_CUDA_ENTRY STV_DEFAULT"
_ZN7cutlass13device_kernelIN5flash19enable_sm80_to_sm89INS1_16FlashAttnFwdSm80INS1_25CollectiveMainloopFwdSm80ILi8ELi2ELb0EN4cute5tupleIJNS5_1CILi128EEENS7_ILi64EEENS7_ILi192EEEEEELi192ENS_6half_tEfNS_4arch4Sm80ELb0ELb0ELb0ELb1ELb0ELb0ELb1ELb1EEENS1_21CollectiveEpilogueFwdINS6_IJS8_SA_S9_EEENS6_IJNS7_ILi1EEESI_SI_EEESC_SE_Li256ELb1ELb1ELb1ELb0EEENS1_36VarlenDynamicPersistentTileSchedulerILi128ELi64ELi256ELi256ELb1ELb1ELb0ELb0ELb1ELb1EEEEEEEEEvNT_6ParamsE:
[----:B------:R-:W-:Y:S01]  /*0000*/  LDC R1, c[0x0][0x28] ;  /* 0x00000a00ff017b82 */ /* 0x000fe20000000800 */
[----:B------:R-:W-:Y:S05]  /*0010*/  EXIT ;  /* 0x000000000000794d */ /* 0x000fea0003800000 */
.L_x_10:
        /* <DEDUP_REMOVED lines=14> */
.L_x_28:


//--------------------- .text._ZN7cutlass13device_kernelIN5flash19enable_sm80_to_sm89INS1_16FlashAttnFwdSm80INS1_25CollectiveMainloopFwdSm80ILi8ELi2ELb0EN4cute5tupleIJNS5_1CILi128EEENS7_ILi64EEENS7_ILi192EEEEEELi192ENS_6half_tEfNS_4arch4Sm80ELb0ELb0ELb0ELb1ELb0ELb1ELb1ELb1EEENS1_21CollectiveEpilogueFwdINS6_IJS8_SA_S9_EEENS6_IJNS7_ILi1EEESI_SI_EEESC_SE_Li256ELb1ELb1ELb1ELb0EEENS1_36VarlenDynamicPersistentTileSchedulerILi128ELi64ELi256ELi256ELb1ELb1ELb0ELb0ELb1ELb1EEEEEEEEEvNT_6ParamsE --------------------------
	.section	.text._ZN7cutlass13device_kernelIN5flash19enable_sm80_to_sm89INS1_16FlashAttnFwdSm80INS1_25CollectiveMainloopFwdSm80ILi8ELi2ELb0EN4cute5tupleIJNS5_1CILi128EEENS7_ILi64EEENS7_ILi192EEEEEELi192ENS_6half_tEfNS_4arch4Sm80ELb0ELb0ELb0ELb1ELb0ELb1ELb1ELb1EEENS1_21CollectiveEpilogueFwdINS6_IJS8_SA_S9_EEENS6_IJNS7_ILi1EEESI_SI_EEESC_SE_Li256ELb1ELb1ELb1ELb0EEENS1_36VarlenDynamicPersistentTileSchedulerILi128ELi64ELi256ELi256ELb1ELb1ELb0ELb0ELb1ELb1EEEEEEEEEvNT_6ParamsE,"ax",@progbits
	.align	128
.text._ZN7cutlass13device_kernelIN5flash19enable_sm80_to_sm89INS1_16FlashAttnFwdSm80INS1_25CollectiveMainloopFwdSm80ILi8ELi2ELb0EN4cute5tupleIJNS5_1CILi128EEENS7_ILi64EEENS7_ILi192EEEEEELi192ENS_6half_tEfNS_4arch4Sm80ELb0ELb0ELb0ELb1ELb0ELb1ELb1ELb1EEENS1_21CollectiveEpilogueFwdINS6_IJS8_SA_S9_EEENS6_IJNS7_ILi1EEESI_SI_EEESC_SE_Li256ELb1ELb1ELb1ELb0EEENS1_36VarlenDynamicPersistentTileSchedulerILi128ELi64ELi256ELi256ELb1ELb1ELb0ELb0ELb1ELb1EEEEEEEEEvNT_6ParamsE:
        .type           _ZN7cutlass13device_kernelIN5flash19enable_sm80_to_sm89INS1_16FlashAttnFwdSm80INS1_25CollectiveMainloopFwdSm80ILi8ELi2ELb0EN4cute5tupleIJNS5_1CILi128EEENS7_ILi64EEENS7_ILi192EEEEEELi192ENS_6half_tEfNS_4arch4Sm80ELb0ELb0ELb0ELb1ELb0ELb1ELb1ELb1EEENS1_21CollectiveEpilogueFwdINS6_IJS8_SA_S9_EEENS6_IJNS7_ILi1EEESI_SI_EEESC_SE_Li256ELb1ELb1ELb1ELb0EEENS1_36VarlenDynamicPersistentTileSchedulerILi128ELi64ELi256ELi256ELb1ELb1ELb0ELb0ELb1ELb1EEEEEEEEEvNT_6ParamsE,@function
        .size           _ZN7cutlass13device_kernelIN5flash19enable_sm80_to_sm89INS1_16FlashAttnFwdSm80INS1_25CollectiveMainloopFwdSm80ILi8ELi2ELb0EN4cute5tupleIJNS5_1CILi128EEENS7_ILi64EEENS7_ILi192EEEEEELi192ENS_6half_tEfNS_4arch4Sm80ELb0ELb0ELb0ELb1ELb0ELb1ELb1ELb1EEENS1_21CollectiveEpilogueFwdINS6_IJS8_SA_S9_EEENS6_IJNS7_ILi1EEESI_SI_EEESC_SE_Li256ELb1ELb1ELb1ELb0EEENS1_36VarlenDynamicPersistentTileSchedulerILi128ELi64ELi256ELi256ELb1ELb1ELb0ELb0ELb1ELb1EEEEEEEEEvNT_6ParamsE,(.L_x_29 - _ZN7cutlass13device_kernelIN5flash19enable_sm80_to_sm89INS1_16FlashAttnFwdSm80INS1_25CollectiveMainloopFwdSm80ILi8ELi2ELb0EN4cute5tupleIJNS5_1CILi128EEENS7_ILi64EEENS7_ILi192EEEEEELi192ENS_6half_tEfNS_4arch4Sm80ELb0ELb0ELb0ELb1ELb0ELb1ELb1ELb1EEENS1_21CollectiveEpilogueFwdINS6_IJS8_SA_S9_EEENS6_IJNS7_ILi1EEESI_SI_EEESC_SE_Li256ELb1ELb1ELb1ELb0EEENS1_36VarlenDynamicPersistentTileSchedulerILi128ELi64ELi256ELi256ELb1ELb1ELb0ELb0ELb1ELb1EEEEEEEEEvNT_6ParamsE)
        .other          _ZN7cutlass13device_kernelIN5flash19enable_sm80_to_sm89INS1_16FlashAttnFwdSm80INS1_25CollectiveMainloopFwdSm80ILi8ELi2ELb0EN4cute5tupleIJNS5_1CILi128EEENS7_ILi64EEENS7_ILi192EEEEEELi192ENS_6half_tEfNS_4arch4Sm80ELb0ELb0ELb0ELb1ELb0ELb1ELb1ELb1EEENS1_21CollectiveEpilogueFwdINS6_IJS8_SA_S9_EEENS6_IJNS7_ILi1EEESI_SI_EEESC_SE_Li256ELb1ELb1ELb1ELb0EEENS1_36VarlenDynamicPersistentTileSchedulerILi128ELi64ELi256ELi256ELb1ELb1ELb0ELb0ELb1ELb1EEEEEEEEEvNT_6ParamsE,@"STO_CUDA_ENTRY STV_DEFAULT"
_ZN7cutlass13device_kernelIN5flash19enable_sm80_to_sm89INS1_16FlashAttnFwdSm80INS1_25CollectiveMainloopFwdSm80ILi8ELi2ELb0EN4cute5tupleIJNS5_1CILi128EEENS7_ILi64EEENS7_ILi192EEEEEELi192ENS_6half_tEfNS_4arch4Sm80ELb0ELb0ELb0ELb1ELb0ELb1ELb1ELb1EEENS1_21CollectiveEpilogueFwdINS6_IJS8_SA_S9_EEENS6_IJNS7_ILi1EEESI_SI_EEESC_SE_Li256ELb1ELb1ELb1ELb0EEENS1_36VarlenDynamicPersistentTileSchedulerILi128ELi64ELi256ELi256ELb1ELb1ELb0ELb0ELb1ELb1EEEEEEEEEvNT_6ParamsE:
[----:B------:R-:W-:Y:S01]  /*0000*/  LDC R1, c[0x0][0x28] ;  /* 0x00000a00ff017b82 */ /* 0x000fe20000000800 */
[----:B------:R-:W-:Y:S05]  /*0010*/  EXIT ;  /* 0x000000000000794d */ /* 0x000fea0003800000 */
.L_x_11:
        /* <DEDUP_REMOVED lines=14> */
.L_x_29:


//--------------------- .text._ZN7cutlass13device_kernelIN5flash19enable_sm80_to_sm89INS1_16FlashAttnFwdSm80INS1_25CollectiveMainloopFwdSm80ILi8ELi2ELb0EN4cute5tupleIJNS5_1CILi128EEENS7_ILi64EEENS7_ILi192EEEEEELi192ENS_6half_tEfNS_4arch4Sm80ELb0ELb1ELb0ELb0ELb0ELb0ELb1ELb1EEENS1_21CollectiveEpilogueFwdINS6_IJS8_SA_S9_EEENS6_IJNS7_ILi1EEESI_SI_EEESC_SE_Li256ELb0ELb1ELb1ELb0EEENS1_19SingleTileSchedulerILb0ELb1ELb1ELi128EEEEEEEEEvNT_6ParamsE --------------------------
	.section	.text._ZN7cutlass13device_kernelIN5flash19enable_sm80_to_sm89INS1_16FlashAttnFwdSm80INS1_25CollectiveMainloopFwdSm80ILi8ELi2ELb0EN4cute5tupleIJNS5_1CILi128EEENS7_ILi64EEENS7_ILi192EEEEEELi192ENS_6half_tEfNS_4arch4Sm80ELb0ELb1ELb0ELb0ELb0ELb0ELb1ELb1EEENS1_21CollectiveEpilogueFwdINS6_IJS8_SA_S9_EEENS6_IJNS7_ILi1EEESI_SI_EEESC_SE_Li256ELb0ELb1ELb1ELb0EEENS1_19SingleTileSchedulerILb0ELb1ELb1ELi128EEEEEEEEEvNT_6ParamsE,"ax",@progbits
	.align	128
.text._ZN7cutlass13device_kernelIN5flash19enable_sm80_to_sm89INS1_16FlashAttnFwdSm80INS1_25CollectiveMainloopFwdSm80ILi8ELi2ELb0EN4cute5tupleIJNS5_1CILi128EEENS7_ILi64EEENS7_ILi192EEEEEELi192ENS_6half_tEfNS_4arch4Sm80ELb0ELb1ELb0ELb0ELb0ELb0ELb1ELb1EEENS1_21CollectiveEpilogueFwdINS6_IJS8_SA_S9_EEENS6_IJNS7_ILi1EEESI_SI_EEESC_SE_Li256ELb0ELb1ELb1ELb0EEENS1_19SingleTileSchedulerILb0ELb1ELb1ELi128EEEEEEEEEvNT_6ParamsE:
        .type           _ZN7cutlass13device_kernelIN5flash19enable_sm80_to_sm89INS1_16FlashAttnFwdSm80INS1_25CollectiveMainloopFwdSm80ILi8ELi2ELb0EN4cute5tupleIJNS5_1CILi128EEENS7_ILi64EEENS7_ILi192EEEEEELi192ENS_6half_tEfNS_4arch4Sm80ELb0ELb1ELb0ELb0ELb0ELb0ELb1ELb1EEENS1_21CollectiveEpilogueFwdINS6_IJS8_SA_S9_EEENS6_IJNS7_ILi1EEESI_SI_EEESC_SE_Li256ELb0ELb1ELb1ELb0EEENS1_19SingleTileSchedulerILb0ELb1ELb1ELi128EEEEEEEEEvNT_6ParamsE,@function
        .size           _ZN7cutlass13device_kernelIN5flash19enable_sm80_to_sm89INS1_16FlashAttnFwdSm80INS1_25CollectiveMainloopFwdSm80ILi8ELi2ELb0EN4cute5tupleIJNS5_1CILi128EEENS7_ILi64EEENS7_ILi192EEEEEELi192ENS_6half_tEfNS_4arch4Sm80ELb0ELb1ELb0ELb0ELb0ELb0ELb1ELb1EEENS1_21CollectiveEpilogueFwdINS6_IJS8_SA_S9_EEENS6_IJNS7_ILi1EEESI_SI_EEESC_SE_Li256ELb0ELb1ELb1ELb0EEENS1_19SingleTileSchedulerILb0ELb1ELb1ELi128EEEEEEEEEvNT_6ParamsE,(.L_x_30 - _ZN7cutlass13device_kernelIN5flash19enable_sm80_to_sm89INS1_16FlashAttnFwdSm80INS1_25CollectiveMainloopFwdSm80ILi8ELi2ELb0EN4cute5tupleIJNS5_1CILi128EEENS7_ILi64EEENS7_ILi192EEEEEELi192ENS_6half_tEfNS_4arch4Sm80ELb0ELb1ELb0ELb0ELb0ELb0ELb1ELb1EEENS1_21CollectiveEpilogueFwdINS6_IJS8_SA_S9_EEENS6_IJNS7_ILi1EEESI_SI_EEESC_SE_Li256ELb0ELb1ELb1ELb0EEENS1_19SingleTileSchedulerILb0ELb1ELb1ELi128EEEEEEEEEvNT_6ParamsE)
        .other          _ZN7cutlass13device_kernelIN5flash19enable_sm80_to_sm89INS1_16FlashAttnFwdSm80INS1_25CollectiveMainloopFwdSm80ILi8ELi2ELb0EN4cute5tupleIJNS5_1CILi128EEENS7_ILi64EEENS7_ILi192EEEEEELi192ENS_6half_tEfNS_4arch4Sm80ELb0ELb1ELb0ELb0ELb0ELb0ELb1ELb1EEENS1_21CollectiveEpilogueFwdINS6_IJS8_SA_S9_EEENS6_IJNS7_ILi1EEESI_SI_EEESC_SE_Li256ELb0ELb1ELb1ELb0EEENS1_19SingleTileSchedulerILb0ELb1ELb1ELi128EEEEEEEEEvNT_6ParamsE,@"STO_CUDA_ENTRY STV_DEFAULT"
_ZN7cutlass13device_kernelIN5flash19enable_sm80_to_sm89INS1_16FlashAttnFwdSm80INS1_25CollectiveMainloopFwdSm80ILi8ELi2ELb0EN4cute5tupleIJNS5_1CILi128EEENS7_ILi64EEENS7_ILi192EEEEEELi192ENS_6half_tEfNS_4arch4Sm80ELb0ELb1ELb0ELb0ELb0ELb0ELb1ELb1EEENS1_21CollectiveEpilogueFwdINS6_IJS8_SA_S9_EEENS6_IJNS7_ILi1EEESI_SI_EEESC_SE_Li256ELb0ELb1ELb1ELb0EEENS1_19SingleTileSchedulerILb0ELb1ELb1ELi128EEEEEEEEEvNT_6ParamsE:
[----:B------:R-:W-:Y:S01]  /*0000*/  LDC R1, c[0x0][0x28] ;  /* 0x00000a00ff017b82 */ /* 0x000fe20000000800 */
[----:B------:R-:W-:Y:S05]  /*0010*/  EXIT ;  /* 0x000000000000794d */ /* 0x000fea0003800000 */
.L_x_12:
        /* <DEDUP_REMOVED lines=14> */
.L_x_30:


//--------------------- .text._ZN7cutlass13device_kernelIN5flash19enable_sm80_to_sm89INS1_16FlashAttnFwdSm80INS1_25CollectiveMainloopFwdSm80ILi8ELi2ELb0EN4cute5tupleIJNS5_1CILi128EEENS7_ILi64EEENS7_ILi192EEEEEELi192ENS_6half_tEfNS_4arch4Sm80ELb0ELb1ELb0ELb1ELb0ELb0ELb1ELb1EEENS1_21CollectiveEpilogueFwdINS6_IJS8_SA_S9_EEENS6_IJNS7_ILi1EEESI_SI_EEESC_SE_Li256ELb1ELb1ELb1ELb0EEENS1_36VarlenDynamicPersistentTileSchedulerILi128ELi64ELi256ELi256ELb1ELb1ELb0ELb1ELb0ELb1EEEEEEEEEvNT_6ParamsE --------------------------
	.section	.text._ZN7cutlass13device_kernelIN5flash19enable_sm80_to_sm89INS1_16FlashAttnFwdSm80INS1_25CollectiveMainloopFwdSm80ILi8ELi2ELb0EN4cute5tupleIJNS5_1CILi128EEENS7_ILi64EEENS7_ILi192EEEEEELi192ENS_6half_tEfNS_4arch4Sm80ELb0ELb1ELb0ELb1ELb0ELb0ELb1ELb1EEENS1_21CollectiveEpilogueFwdINS6_IJS8_SA_S9_EEENS6_IJNS7_ILi1EEESI_SI_EEESC_SE_Li256ELb1ELb1ELb1ELb0EEENS1_36VarlenDynamicPersistentTileSchedulerILi128ELi64ELi256ELi256ELb1ELb1ELb0ELb1ELb0ELb1EEEEEEEEEvNT_6ParamsE,"ax",@progbits
	.align	128
.text._ZN7cutlass13device_kernelIN5flash19enable_sm80_to_sm89INS1_16FlashAttnFwdSm80INS1_25CollectiveMainloopFwdSm80ILi8ELi2ELb0EN4cute5tupleIJNS5_1CILi128EEENS7_ILi64EEENS7_ILi192EEEEEELi192ENS_6half_tEfNS_4arch4Sm80ELb0ELb1ELb0ELb1ELb0ELb0ELb1ELb1EEENS1_21CollectiveEpilogueFwdINS6_IJS8_SA_S9_EEENS6_IJNS7_ILi1EEESI_SI_EEESC_SE_Li256ELb1ELb1ELb1ELb0EEENS1_36VarlenDynamicPersistentTileSchedulerILi128ELi64ELi256ELi256ELb1ELb1ELb0ELb1ELb0ELb1EEEEEEEEEvNT_6ParamsE:
        .type           _ZN7cutlass13device_kernelIN5flash19enable_sm80_to_sm89INS1_16FlashAttnFwdSm80INS1_25CollectiveMainloopFwdSm80ILi8ELi2ELb0EN4cute5tupleIJNS5_1CILi128EEENS7_ILi64EEENS7_ILi192EEEEEELi192ENS_6half_tEfNS_4arch4Sm80ELb0ELb1ELb0ELb1ELb0ELb0ELb1ELb1EEENS1_21CollectiveEpilogueFwdINS6_IJS8_SA_S9_EEENS6_IJNS7_ILi1EEESI_SI_EEESC_SE_Li256ELb1ELb1ELb1ELb0EEENS1_36VarlenDynamicPersistentTileSchedulerILi128ELi64ELi256ELi256ELb1ELb1ELb0ELb1ELb0ELb1EEEEEEEEEvNT_6ParamsE,@function
        .size           _ZN7cutlass13device_kernelIN5flash19enable_sm80_to_sm89INS1_16FlashAttnFwdSm80INS1_25CollectiveMainloopFwdSm80ILi8ELi2ELb0EN4cute5tupleIJNS5_1CILi128EEENS7_ILi64EEENS7_ILi192EEEEEELi192ENS_6half_tEfNS_4arch4Sm80ELb0ELb1ELb0ELb1ELb0ELb0ELb1ELb1EEENS1_21CollectiveEpilogueFwdINS6_IJS8_SA_S9_EEENS6_IJNS7_ILi1EEESI_SI_EEESC_SE_Li256ELb1ELb1ELb1ELb0EEENS1_36VarlenDynamicPersistentTileSchedulerILi128ELi64ELi256ELi256ELb1ELb1ELb0ELb1ELb0ELb1EEEEEEEEEvNT_6ParamsE,(.L_x_31 - _ZN7cutlass13device_kernelIN5flash19enable_sm80_to_sm89INS1_16FlashAttnFwdSm80INS1_25CollectiveMainloopFwdSm80ILi8ELi2ELb0EN4cute5tupleIJNS5_1CILi128EEENS7_ILi64EEENS7_ILi192EEEEEELi192ENS_6half_tEfNS_4arch4Sm80ELb0ELb1ELb0ELb1ELb0ELb0ELb1ELb1EEENS1_21CollectiveEpilogueFwdINS6_IJS8_SA_S9_EEENS6_IJNS7_ILi1EEESI_SI_EEESC_SE_Li256ELb1ELb1ELb1ELb0EEENS1_36VarlenDynamicPersistentTileSchedulerILi128ELi64ELi256ELi256ELb1ELb1ELb0ELb1ELb0ELb1EEEEEEEEEvNT_6ParamsE)
        .other          _ZN7cutlass13device_kernelIN5flash19enable_sm80_to_sm89INS1_16FlashAttnFwdSm80INS1_25CollectiveMainloopFwdSm80ILi8ELi2ELb0EN4cute5tupleIJNS5_1CILi128EEENS7_ILi64EEENS7_ILi192EEEEEELi192ENS_6half_tEfNS_4arch4Sm80ELb0ELb1ELb0ELb1ELb0ELb0ELb1ELb1EEENS1_21CollectiveEpilogueFwdINS6_IJS8_SA_S9_EEENS6_IJNS7_ILi1EEESI_SI_EEESC_SE_Li256ELb1ELb1ELb1ELb0EEENS1_36VarlenDynamicPersistentTileSchedulerILi128ELi64ELi256ELi256ELb1ELb1ELb0ELb1ELb0ELb1EEEEEEEEEvNT_6ParamsE,@"STO_CUDA_ENTRY STV_DEFAULT"
_ZN7cutlass13device_kernelIN5flash19enable_sm80_to_sm89INS1_16FlashAttnFwdSm80INS1_25CollectiveMainloopFwdSm80ILi8ELi2ELb0EN4cute5tupleIJNS5_1CILi128EEENS7_ILi64EEENS7_ILi192EEEEEELi192ENS_6half_tEfNS_4arch4Sm80ELb0ELb1ELb0ELb1ELb0ELb0ELb1ELb1EEENS1_21CollectiveEpilogueFwdINS6_IJS8_SA_S9_EEENS6_IJNS7_ILi1EEESI_SI_EEESC_SE_Li256ELb1ELb1ELb1ELb0EEENS1_36VarlenDynamicPersistentTileSchedulerILi128ELi64ELi256ELi256ELb1ELb1ELb0ELb1ELb0ELb1EEEEEEEEEvNT_6ParamsE:
[----:B------:R-:W-:Y:S01]  /*0000*/  LDC R1, c[0x0][0x28] ;  /* 0x00000a00ff017b82 */ /* 0x000fe20000000800 */
[----:B------:R-:W-:Y:S05]  /*0010*/  EXIT ;  /* 0x000000000000794d */ /* 0x000fea0003800000 */
.L_x_13:
        /* <DEDUP_REMOVED lines=14> */
.L_x_31:


//--------------------- .text._ZN7cutlass13device_kernelIN5flash19enable_sm80_to_sm89INS1_16FlashAttnFwdSm80INS1_25CollectiveMainloopFwdSm80ILi8ELi2ELb0EN4cute5tupleIJNS5_1CILi128EEENS7_ILi64EEENS7_ILi192EEEEEELi192ENS_6half_tEfNS_4arch4Sm80ELb0ELb1ELb0ELb1ELb0ELb1ELb1ELb1EEENS1_21CollectiveEpilogueFwdINS6_IJS8_SA_S9_EEENS6_IJNS7_ILi1EEESI_SI_EEESC_SE_Li256ELb1ELb1ELb1ELb0EEENS1_36VarlenDynamicPersistentTileSchedulerILi128ELi64ELi256ELi256ELb1ELb1ELb0ELb1ELb0ELb1EEEEEEEEEvNT_6ParamsE --------------------------
	.section	.text._ZN7cutlass13device_kernelIN5flash19enable_sm80_to_sm89INS1_16FlashAttnFwdSm80INS1_25CollectiveMainloopFwdSm80ILi8ELi2ELb0EN4cute5tupleIJNS5_1CILi128EEENS7_ILi64EEENS7_ILi192EEEEEELi192ENS_6half_tEfNS_4arch4Sm80ELb0ELb1ELb0ELb1ELb0ELb1ELb1ELb1EEENS1_21CollectiveEpilogueFwdINS6_IJS8_SA_S9_EEENS6_IJNS7_ILi1EEESI_SI_EEESC_SE_Li256ELb1ELb1ELb1ELb0EEENS1_36VarlenDynamicPersistentTileSchedulerILi128ELi64ELi256ELi256ELb1ELb1ELb0ELb1ELb0ELb1EEEEEEEEEvNT_6ParamsE,"ax",@progbits
	.align	128
.text._ZN7cutlass13device_kernelIN5flash19enable_sm80_to_sm89INS1_16FlashAttnFwdSm80INS1_25CollectiveMainloopFwdSm80ILi8ELi2ELb0EN4cute5tupleIJNS5_1CILi128EEENS7_ILi64EEENS7_ILi192EEEEEELi192ENS_6half_tEfNS_4arch4Sm80ELb0ELb1ELb0ELb1ELb0ELb1ELb1ELb1EEENS1_21CollectiveEpilogueFwdINS6_IJS8_SA_S9_EEENS6_IJNS7_ILi1EEESI_SI_EEESC_SE_Li256ELb1ELb1ELb1ELb0EEENS1_36VarlenDynamicPersistentTileSchedulerILi128ELi64ELi256ELi256ELb1ELb1ELb0ELb1ELb0ELb1EEEEEEEEEvNT_6ParamsE:
        .type           _ZN7cutlass13device_kernelIN5flash19enable_sm80_to_sm89INS1_16FlashAttnFwdSm80INS1_25CollectiveMainloopFwdSm80ILi8ELi2ELb0EN4cute5tupleIJNS5_1CILi128EEENS7_ILi64EEENS7_ILi192EEEEEELi192ENS_6half_tEfNS_4arch4Sm80ELb0ELb1ELb0ELb1ELb0ELb1ELb1ELb1EEENS1_21CollectiveEpilogueFwdINS6_IJS8_SA_S9_EEENS6_IJNS7_ILi1EEESI_SI_EEESC_SE_Li256ELb1ELb1ELb1ELb0EEENS1_36VarlenDynamicPersistentTileSchedulerILi128ELi64ELi256ELi256ELb1ELb1ELb0ELb1ELb0ELb1EEEEEEEEEvNT_6ParamsE,@function
        .size           _ZN7cutlass13device_kernelIN5flash19enable_sm80_to_sm89INS1_16FlashAttnFwdSm80INS1_25CollectiveMainloopFwdSm80ILi8ELi2ELb0EN4cute5tupleIJNS5_1CILi128EEENS7_ILi64EEENS7_ILi192EEEEEELi192ENS_6half_tEfNS_4arch4Sm80ELb0ELb1ELb0ELb1ELb0ELb1ELb1ELb1EEENS1_21CollectiveEpilogueFwdINS6_IJS8_SA_S9_EEENS6_IJNS7_ILi1EEESI_SI_EEESC_SE_Li256ELb1ELb1ELb1ELb0EEENS1_36VarlenDynamicPersistentTileSchedulerILi128ELi64ELi256ELi256ELb1ELb1ELb0ELb1ELb0ELb1EEEEEEEEEvNT_6ParamsE,(.L_x_32 - _ZN7cutlass13device_kernelIN5flash19enable_sm80_to_sm89INS1_16FlashAttnFwdSm80INS1_25CollectiveMainloopFwdSm80ILi8ELi2ELb0EN4cute5tupleIJNS5_1CILi128EEENS7_ILi64EEENS7_ILi192EEEEEELi192ENS_6half_tEfNS_4arch4Sm80ELb0ELb1ELb0ELb1ELb0ELb1ELb1ELb1EEENS1_21CollectiveEpilogueFwdINS6_IJS8_SA_S9_EEENS6_IJNS7_ILi1EEESI_SI_EEESC_SE_Li256ELb1ELb1ELb1ELb0EEENS1_36VarlenDynamicPersistentTileSchedulerILi128ELi64ELi256ELi256ELb1ELb1ELb0ELb1ELb0ELb1EEEEEEEEEvNT_6ParamsE)
        .other          _ZN7cutlass13device_kernelIN5flash19enable_sm80_to_sm89INS1_16FlashAttnFwdSm80INS1_25CollectiveMainloopFwdSm80ILi8ELi2ELb0EN4cute5tupleIJNS5_1CILi128EEENS7_ILi64EEENS7_ILi192EEEEEELi192ENS_6half_tEfNS_4arch4Sm80ELb0ELb1ELb0ELb1ELb0ELb1ELb1ELb1EEENS1_21CollectiveEpilogueFwdINS6_IJS8_SA_S9_EEENS6_IJNS7_ILi1EEESI_SI_EEESC_SE_Li256ELb1ELb1ELb1ELb0EEENS1_36VarlenDynamicPersistentTileSchedulerILi128ELi64ELi256ELi256ELb1ELb1ELb0ELb1ELb0ELb1EEEEEEEEEvNT_6ParamsE,@"STO_CUDA_ENTRY STV_DEFAULT"
_ZN7cutlass13device_kernelIN5flash19enable_sm80_to_sm89INS1_16FlashAttnFwdSm80INS1_25CollectiveMainloopFwdSm80ILi8ELi2ELb0EN4cute5tupleIJNS5_1CILi128EEENS7_ILi64EEENS7_ILi192EEEEEELi192ENS_6half_tEfNS_4arch4Sm80ELb0ELb1ELb0ELb1ELb0ELb1ELb1ELb1EEENS1_21CollectiveEpilogueFwdINS6_IJS8_SA_S9_EEENS6_IJNS7_ILi1EEESI_SI_EEESC_SE_Li256ELb1ELb1ELb1ELb0EEENS1_36VarlenDynamicPersistentTileSchedulerILi128ELi64ELi256ELi256ELb1ELb1ELb0ELb1ELb0ELb1EEEEEEEEEvNT_6ParamsE:
[----:B------:R-:W-:Y:S01]  /*0000*/  LDC R1, c[0x0][0x28] ;  /* 0x00000a00ff017b82 */ /* 0x000fe20000000800 */
[----:B------:R-:W-:Y:S05]  /*0010*/  EXIT ;  /* 0x000000000000794d */ /* 0x000fea0003800000 */
.L_x_14:
        /* <DEDUP_REMOVED lines=14> */
.L_x_32:


//--------------------- .text._ZN7cutlass13device_kernelIN5flash19enable_sm80_to_sm89INS1_16FlashAttnFwdSm80INS1_25CollectiveMainloopFwdSm80ILi8ELi2ELb1EN4cute5tupleIJNS5_1CILi128EEENS7_ILi96EEENS7_ILi192EEEEEELi192ENS_6half_tEfNS_4arch4Sm80ELb1ELb0ELb0ELb0ELb0ELb0ELb1ELb1EEENS1_21CollectiveEpilogueFwdINS6_IJS8_SA_S9_EEENS6_IJNS7_ILi1EEESI_SI_EEESC_SE_Li256ELb0ELb1ELb1ELb0EEENS1_30DynamicPersistentTileSchedulerILi256ELi256ELb1ELb1ELb0EEEEEEEEEvNT_6ParamsE --------------------------
	.section	.text._ZN7cutlass13device_kernelIN5flash19enable_sm80_to_sm89INS1_16FlashAttnFwdSm80INS1_25CollectiveMainloopFwdSm80ILi8ELi2ELb1EN4cute5tupleIJNS5_1CILi128EEENS7_ILi96EEENS7_ILi192EEEEEELi192ENS_6half_tEfNS_4arch4Sm80ELb1ELb0ELb0ELb0ELb0ELb0ELb1ELb1EEENS1_21CollectiveEpilogueFwdINS6_IJS8_SA_S9_EEENS6_IJNS7_ILi1EEESI_SI_EEESC_SE_Li256ELb0ELb1ELb1ELb0EEENS1_30DynamicPersistentTileSchedulerILi256ELi256ELb1ELb1ELb0EEEEEEEEEvNT_6ParamsE,"ax",@progbits
	.align	128
.text._ZN7cutlass13device_kernelIN5flash19enable_sm80_to_sm89INS1_16FlashAttnFwdSm80INS1_25CollectiveMainloopFwdSm80ILi8ELi2ELb1EN4cute5tupleIJNS5_1CILi128EEENS7_ILi96EEENS7_ILi192EEEEEELi192ENS_6half_tEfNS_4arch4Sm80ELb1ELb0ELb0ELb0ELb0ELb0ELb1ELb1EEENS1_21CollectiveEpilogueFwdINS6_IJS8_SA_S9_EEENS6_IJNS7_ILi1EEESI_SI_EEESC_SE_Li256ELb0ELb1ELb1ELb0EEENS1_30DynamicPersistentTileSchedulerILi256ELi256ELb1ELb1ELb0EEEEEEEEEvNT_6ParamsE:
        .type           _ZN7cutlass13device_kernelIN5flash19enable_sm80_to_sm89INS1_16FlashAttnFwdSm80INS1_25CollectiveMainloopFwdSm80ILi8ELi2ELb1EN4cute5tupleIJNS5_1CILi128EEENS7_ILi96EEENS7_ILi192EEEEEELi192ENS_6half_tEfNS_4arch4Sm80ELb1ELb0ELb0ELb0ELb0ELb0ELb1ELb1EEENS1_21CollectiveEpilogueFwdINS6_IJS8_SA_S9_EEENS6_IJNS7_ILi1EEESI_SI_EEESC_SE_Li256ELb0ELb1ELb1ELb0EEENS1_30DynamicPersistentTileSchedulerILi256ELi256ELb1ELb1ELb0EEEEEEEEEvNT_6ParamsE,@function
        .size           _ZN7cutlass13device_kernelIN5flash19enable_sm80_to_sm89INS1_16FlashAttnFwdSm80INS1_25CollectiveMainloopFwdSm80ILi8ELi2ELb1EN4cute5tupleIJNS5_1CILi128EEENS7_ILi96EEENS7_ILi192EEEEEELi192ENS_6half_tEfNS_4arch4Sm80ELb1ELb0ELb0ELb0ELb0ELb0ELb1ELb1EEENS1_21CollectiveEpilogueFwdINS6_IJS8_SA_S9_EEENS6_IJNS7_ILi1EEESI_SI_EEESC_SE_Li256ELb0ELb1ELb1ELb0EEENS1_30DynamicPersistentTileSchedulerILi256ELi256ELb1ELb1ELb0EEEEEEEEEvNT_6ParamsE,(.L_x_33 - _ZN7cutlass13device_kernelIN5flash19enable_sm80_to_sm89INS1_16FlashAttnFwdSm80INS1_25CollectiveMainloopFwdSm80ILi8ELi2ELb1EN4cute5tupleIJNS5_1CILi128EEENS7_ILi96EEENS7_ILi192EEEEEELi192ENS_6half_tEfNS_4arch4Sm80ELb1ELb0ELb0ELb0ELb0ELb0ELb1ELb1EEENS1_21CollectiveEpilogueFwdINS6_IJS8_SA_S9_EEENS6_IJNS7_ILi1EEESI_SI_EEESC_SE_Li256ELb0ELb1ELb1ELb0EEENS1_30DynamicPersistentTileSchedulerILi256ELi256ELb1ELb1ELb0EEEEEEEEEvNT_6ParamsE)
        .other          _ZN7cutlass13device_kernelIN5flash19enable_sm80_to_sm89INS1_16FlashAttnFwdSm80INS1_25CollectiveMainloopFwdSm80ILi8ELi2ELb1EN4cute5tupleIJNS5_1CILi128EEENS7_ILi96EEENS7_ILi192EEEEEELi192ENS_6half_tEfNS_4arch4Sm80ELb1ELb0ELb0ELb0ELb0ELb0ELb1ELb1EEENS1_21CollectiveEpilogueFwdINS6_IJS8_SA_S9_EEENS6_IJNS7_ILi1EEESI_SI_EEESC_SE_Li256ELb0ELb1ELb1ELb0EEENS1_30DynamicPersistentTileSchedulerILi256ELi256ELb1ELb1ELb0EEEEEEEEEvNT_6ParamsE,@"STO_CUDA_ENTRY STV_DEFAULT"
_ZN7cutlass13device_kernelIN5flash19enable_sm80_to_sm89INS1_16FlashAttnFwdSm80INS1_25CollectiveMainloopFwdSm80ILi8ELi2ELb1EN4cute5tupleIJNS5_1CILi128EEENS7_ILi96EEENS7_ILi192EEEEEELi192ENS_6half_tEfNS_4arch4Sm80ELb1ELb0ELb0ELb0ELb0ELb0ELb1ELb1EEENS1_21CollectiveEpilogueFwdINS6_IJS8_SA_S9_EEENS6_IJNS7_ILi1EEESI_SI_EEESC_SE_Li256ELb0ELb1ELb1ELb0EEENS1_30DynamicPersistentTileSchedulerILi256ELi256ELb1ELb1ELb0EEEEEEEEEvNT_6ParamsE:
[----:B------:R-:W-:Y:S01]  /*0000*/  LDC R1, c[0x0][0x28] ;  /* 0x00000a00ff017b82 */ /* 0x000fe20000000800 */
[----:B------:R-:W-:Y:S05]  /*0010*/  EXIT ;  /* 0x000000000000794d */ /* 0x000fea0003800000 */
.L_x_15:
        /* <DEDUP_REMOVED lines=14> */
.L_x_33:


//--------------------- .text._ZN7cutlass13device_kernelIN5flash19enable_sm80_to_sm89INS1_16FlashAttnFwdSm80INS1_25CollectiveMainloopFwdSm80ILi8ELi2ELb0EN4cute5tupleIJNS5_1CILi128EEENS7_ILi64EEENS7_ILi192EEEEEELi192ENS_6half_tEfNS_4arch4Sm80ELb1ELb0ELb0ELb1ELb0ELb0ELb1ELb1EEENS1_21CollectiveEpilogueFwdINS6_IJS8_SA_S9_EEENS6_IJNS7_ILi1EEESI_SI_EEESC_SE_Li256ELb1ELb1ELb1ELb0EEENS1_36VarlenDynamicPersistentTileSchedulerILi128ELi64ELi256ELi256ELb1ELb1ELb0ELb1ELb1ELb1EEEEEEEEEvNT_6ParamsE --------------------------
	.section	.text._ZN7cutlass13device_kernelIN5flash19enable_sm80_to_sm89INS1_16FlashAttnFwdSm80INS1_25CollectiveMainloopFwdSm80ILi8ELi2ELb0EN4cute5tupleIJNS5_1CILi128EEENS7_ILi64EEENS7_ILi192EEEEEELi192ENS_6half_tEfNS_4arch4Sm80ELb1ELb0ELb0ELb1ELb0ELb0ELb1ELb1EEENS1_21CollectiveEpilogueFwdINS6_IJS8_SA_S9_EEENS6_IJNS7_ILi1EEESI_SI_EEESC_SE_Li256ELb1ELb1ELb1ELb0EEENS1_36VarlenDynamicPersistentTileSchedulerILi128ELi64ELi256ELi256ELb1ELb1ELb0ELb1ELb1ELb1EEEEEEEEEvNT_6ParamsE,"ax",@progbits
	.align	128
.text._ZN7cutlass13device_kernelIN5flash19enable_sm80_to_sm89INS1_16FlashAttnFwdSm80INS1_25CollectiveMainloopFwdSm80ILi8ELi2ELb0EN4cute5tupleIJNS5_1CILi128EEENS7_ILi64EEENS7_ILi192EEEEEELi192ENS_6half_tEfNS_4arch4Sm80ELb1ELb0ELb0ELb1ELb0ELb0ELb1ELb1EEENS1_21CollectiveEpilogueFwdINS6_IJS8_SA_S9_EEENS6_IJNS7_ILi1EEESI_SI_EEESC_SE_Li256ELb1ELb1ELb1ELb0EEENS1_36VarlenDynamicPersistentTileSchedulerILi128ELi64ELi256ELi256ELb1ELb1ELb0ELb1ELb1ELb1EEEEEEEEEvNT_6ParamsE:
        .type           _ZN7cutlass13device_kernelIN5flash19enable_sm80_to_sm89INS1_16FlashAttnFwdSm80INS1_25CollectiveMainloopFwdSm80ILi8ELi2ELb0EN4cute5tupleIJNS5_1CILi128EEENS7_ILi64EEENS7_ILi192EEEEEELi192ENS_6half_tEfNS_4arch4Sm80ELb1ELb0ELb0ELb1ELb0ELb0ELb1ELb1EEENS1_21CollectiveEpilogueFwdINS6_IJS8_SA_S9_EEENS6_IJNS7_ILi1EEESI_SI_EEESC_SE_Li256ELb1ELb1ELb1ELb0EEENS1_36VarlenDynamicPersistentTileSchedulerILi128ELi64ELi256ELi256ELb1ELb1ELb0ELb1ELb1ELb1EEEEEEEEEvNT_6ParamsE,@function
        .size           _ZN7cutlass13device_kernelIN5flash19enable_sm80_to_sm89INS1_16FlashAttnFwdSm80INS1_25CollectiveMainloopFwdSm80ILi8ELi2ELb0EN4cute5tupleIJNS5_1CILi128EEENS7_ILi64EEENS7_ILi192EEEEEELi192ENS_6half_tEfNS_4arch4Sm80ELb1ELb0ELb0ELb1ELb0ELb0ELb1ELb1EEENS1_21CollectiveEpilogueFwdINS6_IJS8_SA_S9_EEENS6_IJNS7_ILi1EEESI_SI_EEESC_SE_Li256ELb1ELb1ELb1ELb0EEENS1_36VarlenDynamicPersistentTileSchedulerILi128ELi64ELi256ELi256ELb1ELb1ELb0ELb1ELb1ELb1EEEEEEEEEvNT_6ParamsE,(.L_x_34 - _ZN7cutlass13device_kernelIN5flash19enable_sm80_to_sm89INS1_16FlashAttnFwdSm80INS1_25CollectiveMainloopFwdSm80ILi8ELi2ELb0EN4cute5tupleIJNS5_1CILi128EEENS7_ILi64EEENS7_ILi192EEEEEELi192ENS_6half_tEfNS_4arch4Sm80ELb1ELb0ELb0ELb1ELb0ELb0ELb1ELb1EEENS1_21CollectiveEpilogueFwdINS6_IJS8_SA_S9_EEENS6_IJNS7_ILi1EEESI_SI_EEESC_SE_Li256ELb1ELb1ELb1ELb0EEENS1_36VarlenDynamicPersistentTileSchedulerILi128ELi64ELi256ELi256ELb1ELb1ELb0ELb1ELb1ELb1EEEEEEEEEvNT_6ParamsE)
        .other          _ZN7cutlass13device_kernelIN5flash19enable_sm80_to_sm89INS1_16FlashAttnFwdSm80INS1_25CollectiveMainloopFwdSm80ILi8ELi2ELb0EN4cute5tupleIJNS5_1CILi128EEENS7_ILi64EEENS7_ILi192EEEEEELi192ENS_6half_tEfNS_4arch4Sm80ELb1ELb0ELb0ELb1ELb0ELb0ELb1ELb1EEENS1_21CollectiveEpilogueFwdINS6_IJS8_SA_S9_EEENS6_IJNS7_ILi1EEESI_SI_EEESC_SE_Li256ELb1ELb1ELb1ELb0EEENS1_36VarlenDynamicPersistentTileSchedulerILi128ELi64ELi256ELi256ELb1ELb1ELb0ELb1ELb1ELb1EEEEEEEEEvNT_6ParamsE,@"STO_CUDA_ENTRY STV_DEFAULT"
_ZN7cutlass13device_kernelIN5flash19enable_sm80_to_sm89INS1_16FlashAttnFwdSm80INS1_25CollectiveMainloopFwdSm80ILi8ELi2ELb0EN4cute5tupleIJNS5_1CILi128EEENS7_ILi64EEENS7_ILi192EEEEEELi192ENS_6half_tEfNS_4arch4Sm80ELb1ELb0ELb0ELb1ELb0ELb0ELb1ELb1EEENS1_21CollectiveEpilogueFwdINS6_IJS8_SA_S9_EEENS6_IJNS7_ILi1EEESI_SI_EEESC_SE_Li256ELb1ELb1ELb1ELb0EEENS1_36VarlenDynamicPersistentTileSchedulerILi128ELi64ELi256ELi256ELb1ELb1ELb0ELb1ELb1ELb1EEEEEEEEEvNT_6ParamsE:
[----:B------:R-:W-:Y:S01]  /*0000*/  LDC R1, c[0x0][0x28] ;  /* 0x00000a00ff017b82 */ /* 0x000fe20000000800 */
[----:B------:R-:W-:Y:S05]  /*0010*/  EXIT ;  /* 0x000000000000794d */ /* 0x000fea0003800000 */
.L_x_16:
        /* <DEDUP_REMOVED lines=14> */
.L_x_34:


//--------------------- .text._ZN7cutlass13device_kernelIN5flash19enable_sm80_to_sm89INS1_16FlashAttnFwdSm80INS1_25CollectiveMainloopFwdSm80ILi8ELi2ELb0EN4cute5tupleIJNS5_1CILi128EEENS7_ILi64EEENS7_ILi192EEEEEELi192ENS_6half_tEfNS_4arch4Sm80ELb1ELb0ELb0ELb1ELb0ELb1ELb1ELb1EEENS1_21CollectiveEpilogueFwdINS6_IJS8_SA_S9_EEENS6_IJNS7_ILi1EEESI_SI_EEESC_SE_Li256ELb1ELb1ELb1ELb0EEENS1_36VarlenDynamicPersistentTileSchedulerILi128ELi64ELi256ELi256ELb1ELb1ELb0ELb1ELb1ELb1EEEEEEEEEvNT_6ParamsE --------------------------
	.section	.text._ZN7cutlass13device_kernelIN5flash19enable_sm80_to_sm89INS1_16FlashAttnFwdSm80INS1_25CollectiveMainloopFwdSm80ILi8ELi2ELb0EN4cute5tupleIJNS5_1CILi128EEENS7_ILi64EEENS7_ILi192EEEEEELi192ENS_6half_tEfNS_4arch4Sm80ELb1ELb0ELb0ELb1ELb0ELb1ELb1ELb1EEENS1_21CollectiveEpilogueFwdINS6_IJS8_SA_S9_EEENS6_IJNS7_ILi1EEESI_SI_EEESC_SE_Li256ELb1ELb1ELb1ELb0EEENS1_36VarlenDynamicPersistentTileSchedulerILi128ELi64ELi256ELi256ELb1ELb1ELb0ELb1ELb1ELb1EEEEEEEEEvNT_6ParamsE,"ax",@progbits
	.align	128
.text._ZN7cutlass13device_kernelIN5flash19enable_sm80_to_sm89INS1_16FlashAttnFwdSm80INS1_25CollectiveMainloopFwdSm80ILi8ELi2ELb0EN4cute5tupleIJNS5_1CILi128EEENS7_ILi64EEENS7_ILi192EEEEEELi192ENS_6half_tEfNS_4arch4Sm80ELb1ELb0ELb0ELb1ELb0ELb1ELb1ELb1EEENS1_21CollectiveEpilogueFwdINS6_IJS8_SA_S9_EEENS6_IJNS7_ILi1EEESI_SI_EEESC_SE_Li256ELb1ELb1ELb1ELb0EEENS1_36VarlenDynamicPersistentTileSchedulerILi128ELi64ELi256ELi256ELb1ELb1ELb0ELb1ELb1ELb1EEEEEEEEEvNT_6ParamsE:
        .type           _ZN7cutlass13device_kernelIN5flash19enable_sm80_to_sm89INS1_16FlashAttnFwdSm80INS1_25CollectiveMainloopFwdSm80ILi8ELi2ELb0EN4cute5tupleIJNS5_1CILi128EEENS7_ILi64EEENS7_ILi192EEEEEELi192ENS_6half_tEfNS_4arch4Sm80ELb1ELb0ELb0ELb1ELb0ELb1ELb1ELb1EEENS1_21CollectiveEpilogueFwdINS6_IJS8_SA_S9_EEENS6_IJNS7_ILi1EEESI_SI_EEESC_SE_Li256ELb1ELb1ELb1ELb0EEENS1_36VarlenDynamicPersistentTileSchedulerILi128ELi64ELi256ELi256ELb1ELb1ELb0ELb1ELb1ELb1EEEEEEEEEvNT_6ParamsE,@function
        .size           _ZN7cutlass13device_kernelIN5flash19enable_sm80_to_sm89INS1_16FlashAttnFwdSm80INS1_25CollectiveMainloopFwdSm80ILi8ELi2ELb0EN4cute5tupleIJNS5_1CILi128EEENS7_ILi64EEENS7_ILi192EEEEEELi192ENS_6half_tEfNS_4arch4Sm80ELb1ELb0ELb0ELb1ELb0ELb1ELb1ELb1EEENS1_21CollectiveEpilogueFwdINS6_IJS8_SA_S9_EEENS6_IJNS7_ILi1EEESI_SI_EEESC_SE_Li256ELb1ELb1ELb1ELb0EEENS1_36VarlenDynamicPersistentTileSchedulerILi128ELi64ELi256ELi256ELb1ELb1ELb0ELb1ELb1ELb1EEEEEEEEEvNT_6ParamsE,(.L_x_35 - _ZN7cutlass13device_kernelIN5flash19enable_sm80_to_sm89INS1_16FlashAttnFwdSm80INS1_25CollectiveMainloopFwdSm80ILi8ELi2ELb0EN4cute5tupleIJNS5_1CILi128EEENS7_ILi64EEENS7_ILi192EEEEEELi192ENS_6half_tEfNS_4arch4Sm80ELb1ELb0ELb0ELb1ELb0ELb1ELb1ELb1EEENS1_21CollectiveEpilogueFwdINS6_IJS8_SA_S9_EEENS6_IJNS7_ILi1EEESI_SI_EEESC_SE_Li256ELb1ELb1ELb1ELb0EEENS1_36VarlenDynamicPersistentTileSchedulerILi128ELi64ELi256ELi256ELb1ELb1ELb0ELb1ELb1ELb1EEEEEEEEEvNT_6ParamsE)
        .other          _ZN7cutlass13device_kernelIN5flash19enable_sm80_to_sm89INS1_16FlashAttnFwdSm80INS1_25CollectiveMainloopFwdSm80ILi8ELi2ELb0EN4cute5tupleIJNS5_1CILi128EEENS7_ILi64EEENS7_ILi192EEEEEELi192ENS_6half_tEfNS_4arch4Sm80ELb1ELb0ELb0ELb1ELb0ELb1ELb1ELb1EEENS1_21CollectiveEpilogueFwdINS6_IJS8_SA_S9_EEENS6_IJNS7_ILi1EEESI_SI_EEESC_SE_Li256ELb1ELb1ELb1ELb0EEENS1_36VarlenDynamicPersistentTileSchedulerILi128ELi64ELi256ELi256ELb1ELb1ELb0ELb1ELb1ELb1EEEEEEEEEvNT_6ParamsE,@"STO_CUDA_ENTRY STV_DEFAULT"
_ZN7cutlass13device_kernelIN5flash19enable_sm80_to_sm89INS1_16FlashAttnFwdSm80INS1_25CollectiveMainloopFwdSm80ILi8ELi2ELb0EN4cute5tupleIJNS5_1CILi128EEENS7_ILi64EEENS7_ILi192EEEEEELi192ENS_6half_tEfNS_4arch4Sm80ELb1ELb0ELb0ELb1ELb0ELb1ELb1ELb1EEENS1_21CollectiveEpilogueFwdINS6_IJS8_SA_S9_EEENS6_IJNS7_ILi1EEESI_SI_EEESC_SE_Li256ELb1ELb1ELb1ELb0EEENS1_36VarlenDynamicPersistentTileSchedulerILi128ELi64ELi256ELi256ELb1ELb1ELb0ELb1ELb1ELb1EEEEEEEEEvNT_6ParamsE:
[----:B------:R-:W-:Y:S01]  /*0000*/  LDC R1, c[0x0][0x28] ;  /* 0x00000a00ff017b82 */ /* 0x000fe20000000800 */
[----:B------:R-:W-:Y:S05]  /*0010*/  EXIT ;  /* 0x000000000000794d */ /* 0x000fea0003800000 */
.L_x_17:
        /* <DEDUP_REMOVED lines=14> */
.L_x_35:


//--------------------- .nv.shared.reserved.0     --------------------------
	.section	.nv.shared.reserved.0,"aw",@nobits
	.weak		__nv_reservedSMEM_offset_0_alias
	.size		__nv_reservedSMEM_offset_0_alias, 0, 0
	.other		__nv_reservedSMEM_offset_0_alias,@"STO_CUDA_RESERVED_SHARED STV_DEFAULT"
__nv_reservedSMEM_offset_0_alias:
	.zero		0


//--------------------- .nv.global                --------------------------
	.section	.nv.global,"aw",@nobits
.nv.global:
	.type		_ZN72_INTERNAL_be19ed33_36_flash_fwd_hdim192_fp16_split_sm80_cu_1f2e7571_34284cute1_E,@object
	.size		_ZN72_INTERNAL_be19ed33_36_flash_fwd_hdim192_fp16_split_sm80_cu_1f2e7571_34284cute1_E,(_ZN72_INTERNAL_be19ed33_36_flash_fwd_hdim192_fp16_split_sm80_cu_1f2e7571_34284cuda3std3__45__cpo6cbeginE - _ZN72_INTERNAL_be19ed33_36_flash_fwd_hdim192_fp16_split_sm80_cu_1f2e7571_34284cute1_E)
_ZN72_INTERNAL_be19ed33_36_flash_fwd_hdim192_fp16_split_sm80_cu_1f2e7571_34284cute1_E:
	.zero		1
	.type		_ZN72_INTERNAL_be19ed33_36_flash_fwd_hdim192_fp16_split_sm80_cu_1f2e7571_34284cuda3std3__45__cpo6cbeginE,@object
	.size		_ZN72_INTERNAL_be19ed33_36_flash_fwd_hdim192_fp16_split_sm80_cu_1f2e7571_34284cuda3std3__45__cpo6cbeginE,(_ZN72_INTERNAL_be19ed33_36_flash_fwd_hdim192_fp16_split_sm80_cu_1f2e7571_34284cuda3std3__48in_placeE - _ZN72_INTERNAL_be19ed33_36_flash_fwd_hdim192_fp16_split_sm80_cu_1f2e7571_34284cuda3std3__45__cpo6cbeginE)
_ZN72_INTERNAL_be19ed33_36_flash_fwd_hdim192_fp16_split_sm80_cu_1f2e7571_34284cuda3std3__45__cpo6cbeginE:
	.zero		1
	.type		_ZN72_INTERNAL_be19ed33_36_flash_fwd_hdim192_fp16_split_sm80_cu_1f2e7571_34284cuda3std3__48in_placeE,@object
	.size		_ZN72_INTERNAL_be19ed33_36_flash_fwd_hdim192_fp16_split_sm80_cu_1f2e7571_34284cuda3std3__48in_placeE,(_ZN72_INTERNAL_be19ed33_36_flash_fwd_hdim192_fp16_split_sm80_cu_1f2e7571_34284cuda3std6ranges3__45__cpo9iter_moveE - _ZN72_INTERNAL_be19ed33_36_flash_fwd_hdim192_fp16_split_sm80_cu_1f2e7571_34284cuda3std3__48in_placeE)
_ZN72_INTERNAL_be19ed33_36_flash_fwd_hdim192_fp16_split_sm80_cu_1f2e7571_34284cuda3std3__48in_placeE:
	.zero		1
	.type		_ZN72_INTERNAL_be19ed33_36_flash_fwd_hdim192_fp16_split_sm80_cu_1f2e7571_34284cuda3std6ranges3__45__cpo9iter_moveE,@object
	.size		_ZN72_INTERNAL_be19ed33_36_flash_fwd_hdim192_fp16_split_sm80_cu_1f2e7571_34284cuda3std6ranges3__45__cpo9iter_moveE,(_ZN72_INTERNAL_be19ed33_36_flash_fwd_hdim192_fp16_split_sm80_cu_1f2e7571_34284cuda3std3__45__cpo5beginE - _ZN72_INTERNAL_be19ed33_36_flash_fwd_hdim192_fp16_split_sm80_cu_1f2e7571_34284cuda3std6ranges3__45__cpo9iter_moveE)
_ZN72_INTERNAL_be19ed33_36_flash_fwd_hdim192_fp16_split_sm80_cu_1f2e7571_34284cuda3std6ranges3__45__cpo9iter_moveE:
	.zero		1
	.type		_ZN72_INTERNAL_be19ed33_36_flash_fwd_hdim192_fp16_split_sm80_cu_1f2e7571_34284cuda3std3__45__cpo5beginE,@object
	.size		_ZN72_INTERNAL_be19ed33_36_flash_fwd_hdim192_fp16_split_sm80_cu_1f2e7571_34284cuda3std3__45__cpo5beginE,(_ZN72_INTERNAL_be19ed33_36_flash_fwd_hdim192_fp16_split_sm80_cu_1f2e7571_34284cuda3std3__474_GLOBAL__N__be19ed33_36_flash_fwd_hdim192_fp16_split_sm80_cu_1f2e7571_34286ignoreE - _ZN72_INTERNAL_be19ed33_36_flash_fwd_hdim192_fp16_split_sm80_cu_1f2e7571_34284cuda3std3__45__cpo5beginE)
_ZN72_INTERNAL_be19ed33_36_flash_fwd_hdim192_fp16_split_sm80_cu_1f2e7571_34284cuda3std3__45__cpo5beginE:
	.zero		1
	.type		_ZN72_INTERNAL_be19ed33_36_flash_fwd_hdim192_fp16_split_sm80_cu_1f2e7571_34284cuda3std3__474_GLOBAL__N__be19ed33_36_flash_fwd_hdim192_fp16_split_sm80_cu_1f2e7571_34286ignoreE,@object
	.size		_ZN72_INTERNAL_be19ed33_36_flash_fwd_hdim192_fp16_split_sm80_cu_1f2e7571_34284cuda3std3__474_GLOBAL__N__be19ed33_36_flash_fwd_hdim192_fp16_split_sm80_cu_1f2e7571_34286ignoreE,(_ZN72_INTERNAL_be19ed33_36_flash_fwd_hdim192_fp16_split_sm80_cu_1f2e7571_34284cute7productE - _ZN72_INTERNAL_be19ed33_36_flash_fwd_hdim192_fp16_split_sm80_cu_1f2e7571_34284cuda3std3__474_GLOBAL__N__be19ed33_36_flash_fwd_hdim192_fp16_split_sm80_cu_1f2e7571_34286ignoreE)
_ZN72_INTERNAL_be19ed33_36_flash_fwd_hdim192_fp16_split_sm80_cu_1f2e7571_34284cuda3std3__474_GLOBAL__N__be19ed33_36_flash_fwd_hdim192_fp16_split_sm80_cu_1f2e7571_34286ignoreE:
	.zero		1
	.type		_ZN72_INTERNAL_be19ed33_36_flash_fwd_hdim192_fp16_split_sm80_cu_1f2e7571_34284cute7productE,@object
	.size		_ZN72_INTERNAL_be19ed33_36_flash_fwd_hdim192_fp16_split_sm80_cu_1f2e7571_34284cute7productE,(_ZN72_INTERNAL_be19ed33_36_flash_fwd_hdim192_fp16_split_sm80_cu_1f2e7571_34284cuda3std3__45__cpo3endE - _ZN72_INTERNAL_be19ed33_36_flash_fwd_hdim192_fp16_split_sm80_cu_1f2e7571_34284cute7productE)
_ZN72_INTERNAL_be19ed33_36_flash_fwd_hdim192_fp16_split_sm80_cu_1f2e7571_34284cute7productE:
	.zero		1
	.type		_ZN72_INTERNAL_be19ed33_36_flash_fwd_hdim192_fp16_split_sm80_cu_1f2e7571_34284cuda3std3__45__cpo3endE,@object
	.size		_ZN72_INTERNAL_be19ed33_36_flash_fwd_hdim192_fp16_split_sm80_cu_1f2e7571_34284cuda3std3__45__cpo3endE,(_ZN72_INTERNAL_be19ed33_36_flash_fwd_hdim192_fp16_split_sm80_cu_1f2e7571_34284cuda3std3__419piecewise_constructE - _ZN72_INTERNAL_be19ed33_36_flash_fwd_hdim192_fp16_split_sm80_cu_1f2e7571_34284cuda3std3__45__cpo3endE)
_ZN72_INTERNAL_be19ed33_36_flash_fwd_hdim192_fp16_split_sm80_cu_1f2e7571_34284cuda3std3__45__cpo3endE:
	.zero		1
	.type		_ZN72_INTERNAL_be19ed33_36_flash_fwd_hdim192_fp16_split_sm80_cu_1f2e7571_34284cuda3std3__419piecewise_constructE,@object
	.size		_ZN72_INTERNAL_be19ed33_36_flash_fwd_hdim192_fp16_split_sm80_cu_1f2e7571_34284cuda3std3__419piecewise_constructE,(_ZN72_INTERNAL_be19ed33_36_flash_fwd_hdim192_fp16_split_sm80_cu_1f2e7571_34284cuda3std3__45__cpo4cendE - _ZN72_INTERNAL_be19ed33_36_flash_fwd_hdim192_fp16_split_sm80_cu_1f2e7571_34284cuda3std3__419piecewise_constructE)
_ZN72_INTERNAL_be19ed33_36_flash_fwd_hdim192_fp16_split_sm80_cu_1f2e7571_34284cuda3std3__419piecewise_constructE:
	.zero		1
	.type		_ZN72_INTERNAL_be19ed33_36_flash_fwd_hdim192_fp16_split_sm80_cu_1f2e7571_34284cuda3std3__45__cpo4cendE,@object
	.size		_ZN72_INTERNAL_be19ed33_36_flash_fwd_hdim192_fp16_split_sm80_cu_1f2e7571_34284cuda3std3__45__cpo4cendE,(_ZN72_INTERNAL_be19ed33_36_flash_fwd_hdim192_fp16_split_sm80_cu_1f2e7571_34284cuda3std6ranges3__45__cpo4swapE - _ZN72_INTERNAL_be19ed33_36_flash_fwd_hdim192_fp16_split_sm80_cu_1f2e7571_34284cuda3std3__45__cpo4cendE)
_ZN72_INTERNAL_be19ed33_36_flash_fwd_hdim192_fp16_split_sm80_cu_1f2e7571_34284cuda3std3__45__cpo4cendE:
	.zero		1
	.type		_ZN72_INTERNAL_be19ed33_36_flash_fwd_hdim192_fp16_split_sm80_cu_1f2e7571_34284cuda3std6ranges3__45__cpo4swapE,@object
	.size		_ZN72_INTERNAL_be19ed33_36_flash_fwd_hdim192_fp16_split_sm80_cu_1f2e7571_34284cuda3std6ranges3__45__cpo4swapE,(.L_7 - _ZN72_INTERNAL_be19ed33_36_flash_fwd_hdim192_fp16_split_sm80_cu_1f2e7571_34284cuda3std6ranges3__45__cpo4swapE)
_ZN72_INTERNAL_be19ed33_36_flash_fwd_hdim192_fp16_split_sm80_cu_1f2e7571_34284cuda3std6ranges3__45__cpo4swapE:
	.zero		1
.L_7:


//--------------------- .nv.constant0._ZN7cutlass13device_kernelIN5flash19enable_sm80_to_sm89INS1_16FlashAttnFwdSm80INS1_25CollectiveMainloopFwdSm80ILi8ELi1ELb1EN4cute5tupleIJNS5_1CILi128EEENS7_ILi96EEENS7_ILi192EEEEEELi192ENS_6half_tEfNS_4arch4Sm80ELb0ELb0ELb0ELb0ELb0ELb0ELb1ELb1EEENS1_21CollectiveEpilogueFwdINS6_IJS8_SA_S9_EEENS6_IJNS7_ILi1EEESI_SI_EEESC_SE_Li256ELb0ELb1ELb1ELb0EEENS1_19SingleTileSchedulerILb0ELb1ELb1ELi128EEEEEEEEEvNT_6ParamsE --------------------------
	.section	.nv.constant0._ZN7cutlass13device_kernelIN5flash19enable_sm80_to_sm89INS1_16FlashAttnFwdSm80INS1_25CollectiveMainloopFwdSm80ILi8ELi1ELb1EN4cute5tupleIJNS5_1CILi128EEENS7_ILi96EEENS7_ILi192EEEEEELi192ENS_6half_tEfNS_4arch4Sm80ELb0ELb0ELb0ELb0ELb0ELb0ELb1ELb1EEENS1_21CollectiveEpilogueFwdINS6_IJS8_SA_S9_EEENS6_IJNS7_ILi1EEESI_SI_EEESC_SE_Li256ELb0ELb1ELb1ELb0EEENS1_19SingleTileSchedulerILb0ELb1ELb1ELi128EEEEEEEEEvNT_6ParamsE,"a",@progbits
	.sectionflags	@""
	.align	4
.nv.constant0._ZN7cutlass13device_kernelIN5flash19enable_sm80_to_sm89INS1_16FlashAttnFwdSm80INS1_25CollectiveMainloopFwdSm80ILi8ELi1ELb1EN4cute5tupleIJNS5_1CILi128EEENS7_ILi96EEENS7_ILi192EEEEEELi192ENS_6half_tEfNS_4arch4Sm80ELb0ELb0ELb0ELb0ELb0ELb0ELb1ELb1EEENS1_21CollectiveEpilogueFwdINS6_IJS8_SA_S9_EEENS6_IJNS7_ILi1EEESI_SI_EEESC_SE_Li256ELb0ELb1ELb1ELb0EEENS1_19SingleTileSchedulerILb0ELb1ELb1ELi128EEEEEEEEEvNT_6ParamsE:
	.zero		1576


//--------------------- .nv.constant0._ZN7cutlass13device_kernelIN5flash19enable_sm80_to_sm89INS1_16FlashAttnFwdSm80INS1_25CollectiveMainloopFwdSm80ILi8ELi1ELb0EN4cute5tupleIJNS5_1CILi128EEENS7_ILi64EEENS7_ILi192EEEEEELi192ENS_6half_tEfNS_4arch4Sm80ELb0ELb0ELb0ELb1ELb0ELb0ELb1ELb1EEENS1_21CollectiveEpilogueFwdINS6_IJS8_SA_S9_EEENS6_IJNS7_ILi1EEESI_SI_EEESC_SE_Li256ELb1ELb1ELb1ELb0EEENS1_36VarlenDynamicPersistentTileSchedulerILi128ELi64ELi256ELi256ELb1ELb1ELb0ELb0ELb1ELb1EEEEEEEEEvNT_6ParamsE --------------------------
	.section	.nv.constant0._ZN7cutlass13device_kernelIN5flash19enable_sm80_to_sm89INS1_16FlashAttnFwdSm80INS1_25CollectiveMainloopFwdSm80ILi8ELi1ELb0EN4cute5tupleIJNS5_1CILi128EEENS7_ILi64EEENS7_ILi192EEEEEELi192ENS_6half_tEfNS_4arch4Sm80ELb0ELb0ELb0ELb1ELb0ELb0ELb1ELb1EEENS1_21CollectiveEpilogueFwdINS6_IJS8_SA_S9_EEENS6_IJNS7_ILi1EEESI_SI_EEESC_SE_Li256ELb1ELb1ELb1ELb0EEENS1_36VarlenDynamicPersistentTileSchedulerILi128ELi64ELi256ELi256ELb1ELb1ELb0ELb0ELb1ELb1EEEEEEEEEvNT_6ParamsE,"a",@progbits
	.sectionflags	@""
	.align	4
.nv.constant0._ZN7cutlass13device_kernelIN5flash19enable_sm80_to_sm89INS1_16FlashAttnFwdSm80INS1_25CollectiveMainloopFwdSm80ILi8ELi1ELb0EN4cute5tupleIJNS5_1CILi128EEENS7_ILi64EEENS7_ILi192EEEEEELi192ENS_6half_tEfNS_4arch4Sm80ELb0ELb0ELb0ELb1ELb0ELb0ELb1ELb1EEENS1_21CollectiveEpilogueFwdINS6_IJS8_SA_S9_EEENS6_IJNS7_ILi1EEESI_SI_EEESC_SE_Li256ELb1ELb1ELb1ELb0EEENS1_36VarlenDynamicPersistentTileSchedulerILi128ELi64ELi256ELi256ELb1ELb1ELb0ELb0ELb1ELb1EEEEEEEEEvNT_6ParamsE:
	.zero		1608


//--------------------- .nv.constant0._ZN7cutlass13device_kernelIN5flash19enable_sm80_to_sm89INS1_16FlashAttnFwdSm80INS1_25CollectiveMainloopFwdSm80ILi8ELi1ELb0EN4cute5tupleIJNS5_1CILi128EEENS7_ILi64EEENS7_ILi192EEEEEELi192ENS_6half_tEfNS_4arch4Sm80ELb0ELb0ELb0ELb1ELb0ELb1ELb1ELb1EEENS1_21CollectiveEpilogueFwdINS6_IJS8_SA_S9_EEENS6_IJNS7_ILi1EEESI_SI_EEESC_SE_Li256ELb1ELb1ELb1ELb0EEENS1_36VarlenDynamicPersistentTileSchedulerILi128ELi64ELi256ELi256ELb1ELb1ELb0ELb0ELb1ELb1EEEEEEEEEvNT_6ParamsE --------------------------
	.section	.nv.constant0._ZN7cutlass13device_kernelIN5flash19enable_sm80_to_sm89INS1_16FlashAttnFwdSm80INS1_25CollectiveMainloopFwdSm80ILi8ELi1ELb0EN4cute5tupleIJNS5_1CILi128EEENS7_ILi64EEENS7_ILi192EEEEEELi192ENS_6half_tEfNS_4arch4Sm80ELb0ELb0ELb0ELb1ELb0ELb1ELb1ELb1EEENS1_21CollectiveEpilogueFwdINS6_IJS8_SA_S9_EEENS6_IJNS7_ILi1EEESI_SI_EEESC_SE_Li256ELb1ELb1ELb1ELb0EEENS1_36VarlenDynamicPersistentTileSchedulerILi128ELi64ELi256ELi256ELb1ELb1ELb0ELb0ELb1ELb1EEEEEEEEEvNT_6ParamsE,"a",@progbits
	.sectionflags	@""
	.align	4
.nv.constant0._ZN7cutlass13device_kernelIN5flash19enable_sm80_to_sm89INS1_16FlashAttnFwdSm80INS1_25CollectiveMainloopFwdSm80ILi8ELi1ELb0EN4cute5tupleIJNS5_1CILi128EEENS7_ILi64EEENS7_ILi192EEEEEELi192ENS_6half_tEfNS_4arch4Sm80ELb0ELb0ELb0ELb1ELb0ELb1ELb1ELb1EEENS1_21CollectiveEpilogueFwdINS6_IJS8_SA_S9_EEENS6_IJNS7_ILi1EEESI_SI_EEESC_SE_Li256ELb1ELb1ELb1ELb0EEENS1_36VarlenDynamicPersistentTileSchedulerILi128ELi64ELi256ELi256ELb1ELb1ELb0ELb0ELb1ELb1EEEEEEEEEvNT_6ParamsE:
	.zero		1608


//--------------------- .nv.constant0._ZN7cutlass13device_kernelIN5flash19enable_sm80_to_sm89INS1_16FlashAttnFwdSm80INS1_25CollectiveMainloopFwdSm80ILi8ELi1ELb0EN4cute5tupleIJNS5_1CILi128EEENS7_ILi64EEENS7_ILi192EEEEEELi192ENS_6half_tEfNS_4arch4Sm80ELb0ELb1ELb0ELb0ELb0ELb0ELb1ELb1EEENS1_21CollectiveEpilogueFwdINS6_IJS8_SA_S9_EEENS6_IJNS7_ILi1EEESI_SI_EEESC_SE_Li256ELb0ELb1ELb1ELb0EEENS1_19SingleTileSchedulerILb0ELb1ELb1ELi128EEEEEEEEEvNT_6ParamsE --------------------------
	.section	.nv.constant0._ZN7cutlass13device_kernelIN5flash19enable_sm80_to_sm89INS1_16FlashAttnFwdSm80INS1_25CollectiveMainloopFwdSm80ILi8ELi1ELb0EN4cute5tupleIJNS5_1CILi128EEENS7_ILi64EEENS7_ILi192EEEEEELi192ENS_6half_tEfNS_4arch4Sm80ELb0ELb1ELb0ELb0ELb0ELb0ELb1ELb1EEENS1_21CollectiveEpilogueFwdINS6_IJS8_SA_S9_EEENS6_IJNS7_ILi1EEESI_SI_EEESC_SE_Li256ELb0ELb1ELb1ELb0EEENS1_19SingleTileSchedulerILb0ELb1ELb1ELi128EEEEEEEEEvNT_6ParamsE,"a",@progbits
	.sectionflags	@""
	.align	4
.nv.constant0._ZN7cutlass13device_kernelIN5flash19enable_sm80_to_sm89INS1_16FlashAttnFwdSm80INS1_25CollectiveMainloopFwdSm80ILi8ELi1ELb0EN4cute5tupleIJNS5_1CILi128EEENS7_ILi64EEENS7_ILi192EEEEEELi192ENS_6half_tEfNS_4arch4Sm80ELb0ELb1ELb0ELb0ELb0ELb0ELb1ELb1EEENS1_21CollectiveEpilogueFwdINS6_IJS8_SA_S9_EEENS6_IJNS7_ILi1EEESI_SI_EEESC_SE_Li256ELb0ELb1ELb1ELb0EEENS1_19SingleTileSchedulerILb0ELb1ELb1ELi128EEEEEEEEEvNT_6ParamsE:
	.zero		1576


//--------------------- .nv.constant0._ZN7cutlass13device_kernelIN5flash19enable_sm80_to_sm89INS1_16FlashAttnFwdSm80INS1_25CollectiveMainloopFwdSm80ILi8ELi1ELb0EN4cute5tupleIJNS5_1CILi128EEENS7_ILi64EEENS7_ILi192EEEEEELi192ENS_6half_tEfNS_4arch4Sm80ELb0ELb1ELb0ELb1ELb0ELb0ELb1ELb1EEENS1_21CollectiveEpilogueFwdINS6_IJS8_SA_S9_EEENS6_IJNS7_ILi1EEESI_SI_EEESC_SE_Li256ELb1ELb1ELb1ELb0EEENS1_36VarlenDynamicPersistentTileSchedulerILi128ELi64ELi256ELi256ELb1ELb1ELb0ELb1ELb0ELb1EEEEEEEEEvNT_6ParamsE --------------------------
	.section	.nv.constant0._ZN7cutlass13device_kernelIN5flash19enable_sm80_to_sm89INS1_16FlashAttnFwdSm80INS1_25CollectiveMainloopFwdSm80ILi8ELi1ELb0EN4cute5tupleIJNS5_1CILi128EEENS7_ILi64EEENS7_ILi192EEEEEELi192ENS_6half_tEfNS_4arch4Sm80ELb0ELb1ELb0ELb1ELb0ELb0ELb1ELb1EEENS1_21CollectiveEpilogueFwdINS6_IJS8_SA_S9_EEENS6_IJNS7_ILi1EEESI_SI_EEESC_SE_Li256ELb1ELb1ELb1ELb0EEENS1_36VarlenDynamicPersistentTileSchedulerILi128ELi64ELi256ELi256ELb1ELb1ELb0ELb1ELb0ELb1EEEEEEEEEvNT_6ParamsE,"a",@progbits
	.sectionflags	@""
	.align	4
.nv.constant0._ZN7cutlass13device_kernelIN5flash19enable_sm80_to_sm89INS1_16FlashAttnFwdSm80INS1_25CollectiveMainloopFwdSm80ILi8ELi1ELb0EN4cute5tupleIJNS5_1CILi128EEENS7_ILi64EEENS7_ILi192EEEEEELi192ENS_6half_tEfNS_4arch4Sm80ELb0ELb1ELb0ELb1ELb0ELb0ELb1ELb1EEENS1_21CollectiveEpilogueFwdINS6_IJS8_SA_S9_EEENS6_IJNS7_ILi1EEESI_SI_EEESC_SE_Li256ELb1ELb1ELb1ELb0EEENS1_36VarlenDynamicPersistentTileSchedulerILi128ELi64ELi256ELi256ELb1ELb1ELb0ELb1ELb0ELb1EEEEEEEEEvNT_6ParamsE:
	.zero		1608


//--------------------- .nv.constant0._ZN7cutlass13device_kernelIN5flash19enable_sm80_to_sm89INS1_16FlashAttnFwdSm80INS1_25CollectiveMainloopFwdSm80ILi8ELi1ELb0EN4cute5tupleIJNS5_1CILi128EEENS7_ILi64EEENS7_ILi192EEEEEELi192ENS_6half_tEfNS_4arch4Sm80ELb0ELb1ELb0ELb1ELb0ELb1ELb1ELb1EEENS1_21CollectiveEpilogueFwdINS6_IJS8_SA_S9_EEENS6_IJNS7_ILi1EEESI_SI_EEESC_SE_Li256ELb1ELb1ELb1ELb0EEENS1_36VarlenDynamicPersistentTileSchedulerILi128ELi64ELi256ELi256ELb1ELb1ELb0ELb1ELb0ELb1EEEEEEEEEvNT_6ParamsE --------------------------
	.section	.nv.constant0._ZN7cutlass13device_kernelIN5flash19enable_sm80_to_sm89INS1_16FlashAttnFwdSm80INS1_25CollectiveMainloopFwdSm80ILi8ELi1ELb0EN4cute5tupleIJNS5_1CILi128EEENS7_ILi64EEENS7_ILi192EEEEEELi192ENS_6half_tEfNS_4arch4Sm80ELb0ELb1ELb0ELb1ELb0ELb1ELb1ELb1EEENS1_21CollectiveEpilogueFwdINS6_IJS8_SA_S9_EEENS6_IJNS7_ILi1EEESI_SI_EEESC_SE_Li256ELb1ELb1ELb1ELb0EEENS1_36VarlenDynamicPersistentTileSchedulerILi128ELi64ELi256ELi256ELb1ELb1ELb0ELb1ELb0ELb1EEEEEEEEEvNT_6ParamsE,"a",@progbits
	.sectionflags	@""
	.align	4
.nv.constant0._ZN7cutlass13device_kernelIN5flash19enable_sm80_to_sm89INS1_16FlashAttnFwdSm80INS1_25CollectiveMainloopFwdSm80ILi8ELi1ELb0EN4cute5tupleIJNS5_1CILi128EEENS7_ILi64EEENS7_ILi192EEEEEELi192ENS_6half_tEfNS_4arch4Sm80ELb0ELb1ELb0ELb1ELb0ELb1ELb1ELb1EEENS1_21CollectiveEpilogueFwdINS6_IJS8_SA_S9_EEENS6_IJNS7_ILi1EEESI_SI_EEESC_SE_Li256ELb1ELb1ELb1ELb0EEENS1_36VarlenDynamicPersistentTileSchedulerILi128ELi64ELi256ELi256ELb1ELb1ELb0ELb1ELb0ELb1EEEEEEEEEvNT_6ParamsE:
	.zero		1608


//--------------------- .nv.constant0._ZN7cutlass13device_kernelIN5flash19enable_sm80_to_sm89INS1_16FlashAttnFwdSm80INS1_25CollectiveMainloopFwdSm80ILi8ELi1ELb1EN4cute5tupleIJNS5_1CILi128EEENS7_ILi96EEENS7_ILi192EEEEEELi192ENS_6half_tEfNS_4arch4Sm80ELb1ELb0ELb0ELb0ELb0ELb0ELb1ELb1EEENS1_21CollectiveEpilogueFwdINS6_IJS8_SA_S9_EEENS6_IJNS7_ILi1EEESI_SI_EEESC_SE_Li256ELb0ELb1ELb1ELb0EEENS1_30DynamicPersistentTileSchedulerILi256ELi256ELb1ELb1ELb0EEEEEEEEEvNT_6ParamsE --------------------------
	.section	.nv.constant0._ZN7cutlass13device_kernelIN5flash19enable_sm80_to_sm89INS1_16FlashAttnFwdSm80INS1_25CollectiveMainloopFwdSm80ILi8ELi1ELb1EN4cute5tupleIJNS5_1CILi128EEENS7_ILi96EEENS7_ILi192EEEEEELi192ENS_6half_tEfNS_4arch4Sm80ELb1ELb0ELb0ELb0ELb0ELb0ELb1ELb1EEENS1_21CollectiveEpilogueFwdINS6_IJS8_SA_S9_EEENS6_IJNS7_ILi1EEESI_SI_EEESC_SE_Li256ELb0ELb1ELb1ELb0EEENS1_30DynamicPersistentTileSchedulerILi256ELi256ELb1ELb1ELb0EEEEEEEEEvNT_6ParamsE,"a",@progbits
	.sectionflags	@""
	.align	4
.nv.constant0._ZN7cutlass13device_kernelIN5flash19enable_sm80_to_sm89INS1_16FlashAttnFwdSm80INS1_25CollectiveMainloopFwdSm80ILi8ELi1ELb1EN4cute5tupleIJNS5_1CILi128EEENS7_ILi96EEENS7_ILi192EEEEEELi192ENS_6half_tEfNS_4arch4Sm80ELb1ELb0ELb0ELb0ELb0ELb0ELb1ELb1EEENS1_21CollectiveEpilogueFwdINS6_IJS8_SA_S9_EEENS6_IJNS7_ILi1EEESI_SI_EEESC_SE_Li256ELb0ELb1ELb1ELb0EEENS1_30DynamicPersistentTileSchedulerILi256ELi256ELb1ELb1ELb0EEEEEEEEEvNT_6ParamsE:
	.zero		1592


//--------------------- .nv.constant0._ZN7cutlass13device_kernelIN5flash19enable_sm80_to_sm89INS1_16FlashAttnFwdSm80INS1_25CollectiveMainloopFwdSm80ILi8ELi1ELb0EN4cute5tupleIJNS5_1CILi128EEENS7_ILi64EEENS7_ILi192EEEEEELi192ENS_6half_tEfNS_4arch4Sm80ELb1ELb0ELb0ELb1ELb0ELb0ELb1ELb1EEENS1_21CollectiveEpilogueFwdINS6_IJS8_SA_S9_EEENS6_IJNS7_ILi1EEESI_SI_EEESC_SE_Li256ELb1ELb1ELb1ELb0EEENS1_36VarlenDynamicPersistentTileSchedulerILi128ELi64ELi256ELi256ELb1ELb1ELb0ELb1ELb1ELb1EEEEEEEEEvNT_6ParamsE --------------------------
	.section	.nv.constant0._ZN7cutlass13device_kernelIN5flash19enable_sm80_to_sm89INS1_16FlashAttnFwdSm80INS1_25CollectiveMainloopFwdSm80ILi8ELi1ELb0EN4cute5tupleIJNS5_1CILi128EEENS7_ILi64EEENS7_ILi192EEEEEELi192ENS_6half_tEfNS_4arch4Sm80ELb1ELb0ELb0ELb1ELb0ELb0ELb1ELb1EEENS1_21CollectiveEpilogueFwdINS6_IJS8_SA_S9_EEENS6_IJNS7_ILi1EEESI_SI_EEESC_SE_Li256ELb1ELb1ELb1ELb0EEENS1_36VarlenDynamicPersistentTileSchedulerILi128ELi64ELi256ELi256ELb1ELb1ELb0ELb1ELb1ELb1EEEEEEEEEvNT_6ParamsE,"a",@progbits
	.sectionflags	@""
	.align	4
.nv.constant0._ZN7cutlass13device_kernelIN5flash19enable_sm80_to_sm89INS1_16FlashAttnFwdSm80INS1_25CollectiveMainloopFwdSm80ILi8ELi1ELb0EN4cute5tupleIJNS5_1CILi128EEENS7_ILi64EEENS7_ILi192EEEEEELi192ENS_6half_tEfNS_4arch4Sm80ELb1ELb0ELb0ELb1ELb0ELb0ELb1ELb1EEENS1_21CollectiveEpilogueFwdINS6_IJS8_SA_S9_EEENS6_IJNS7_ILi1EEESI_SI_EEESC_SE_Li256ELb1ELb1ELb1ELb0EEENS1_36VarlenDynamicPersistentTileSchedulerILi128ELi64ELi256ELi256ELb1ELb1ELb0ELb1ELb1ELb1EEEEEEEEEvNT_6ParamsE:
	.zero		1608


//--------------------- .nv.constant0._ZN7cutlass13device_kernelIN5flash19enable_sm80_to_sm89INS1_16FlashAttnFwdSm80INS1_25CollectiveMainloopFwdSm80ILi8ELi1ELb0EN4cute5tupleIJNS5_1CILi128EEENS7_ILi64EEENS7_ILi192EEEEEELi192ENS_6half_tEfNS_4arch4Sm80ELb1ELb0ELb0ELb1ELb0ELb1ELb1ELb1EEENS1_21CollectiveEpilogueFwdINS6_IJS8_SA_S9_EEENS6_IJNS7_ILi1EEESI_SI_EEESC_SE_Li256ELb1ELb1ELb1ELb0EEENS1_36VarlenDynamicPersistentTileSchedulerILi128ELi64ELi256ELi256ELb1ELb1ELb0ELb1ELb1ELb1EEEEEEEEEvNT_6ParamsE --------------------------
	.section	.nv.constant0._ZN7cutlass13device_kernelIN5flash19enable_sm80_to_sm89INS1_16FlashAttnFwdSm80INS1_25CollectiveMainloopFwdSm80ILi8ELi1ELb0EN4cute5tupleIJNS5_1CILi128EEENS7_ILi64EEENS7_ILi192EEEEEELi192ENS_6half_tEfNS_4arch4Sm80ELb1ELb0ELb0ELb1ELb0ELb1ELb1ELb1EEENS1_21CollectiveEpilogueFwdINS6_IJS8_SA_S9_EEENS6_IJNS7_ILi1EEESI_SI_EEESC_SE_Li256ELb1ELb1ELb1ELb0EEENS1_36VarlenDynamicPersistentTileSchedulerILi128ELi64ELi256ELi256ELb1ELb1ELb0ELb1ELb1ELb1EEEEEEEEEvNT_6ParamsE,"a",@progbits
	.sectionflags	@""
	.align	4
.nv.constant0._ZN7cutlass13device_kernelIN5flash19enable_sm80_to_sm89INS1_16FlashAttnFwdSm80INS1_25CollectiveMainloopFwdSm80ILi8ELi1ELb0EN4cute5tupleIJNS5_1CILi128EEENS7_ILi64EEENS7_ILi192EEEEEELi192ENS_6half_tEfNS_4arch4Sm80ELb1ELb0ELb0ELb1ELb0ELb1ELb1ELb1EEENS1_21CollectiveEpilogueFwdINS6_IJS8_SA_S9_EEENS6_IJNS7_ILi1EEESI_SI_EEESC_SE_Li256ELb1ELb1ELb1ELb0EEENS1_36VarlenDynamicPersistentTileSchedulerILi128ELi64ELi256ELi256ELb1ELb1ELb0ELb1ELb1ELb1EEEEEEEEEvNT_6ParamsE:
	.zero		1608


//--------------------- .nv.constant0._ZN7cutlass13device_kernelIN5flash19enable_sm80_to_sm89INS1_16FlashAttnFwdSm80INS1_25CollectiveMainloopFwdSm80ILi8ELi2ELb1EN4cute5tupleIJNS5_1CILi128EEENS7_ILi96EEENS7_ILi192EEEEEELi192ENS_6half_tEfNS_4arch4Sm80ELb0ELb0ELb0ELb0ELb0ELb0ELb1ELb1EEENS1_21CollectiveEpilogueFwdINS6_IJS8_SA_S9_EEENS6_IJNS7_ILi1EEESI_SI_EEESC_SE_Li256ELb0ELb1ELb1ELb0EEENS1_19SingleTileSchedulerILb0ELb1ELb1ELi128EEEEEEEEEvNT_6ParamsE --------------------------
	.section	.nv.constant0._ZN7cutlass13device_kernelIN5flash19enable_sm80_to_sm89INS1_16FlashAttnFwdSm80INS1_25CollectiveMainloopFwdSm80ILi8ELi2ELb1EN4cute5tupleIJNS5_1CILi128EEENS7_ILi96EEENS7_ILi192EEEEEELi192ENS_6half_tEfNS_4arch4Sm80ELb0ELb0ELb0ELb0ELb0ELb0ELb1ELb1EEENS1_21CollectiveEpilogueFwdINS6_IJS8_SA_S9_EEENS6_IJNS7_ILi1EEESI_SI_EEESC_SE_Li256ELb0ELb1ELb1ELb0EEENS1_19SingleTileSchedulerILb0ELb1ELb1ELi128EEEEEEEEEvNT_6ParamsE,"a",@progbits
	.sectionflags	@""
	.align	4
.nv.constant0._ZN7cutlass13device_kernelIN5flash19enable_sm80_to_sm89INS1_16FlashAttnFwdSm80INS1_25CollectiveMainloopFwdSm80ILi8ELi2ELb1EN4cute5tupleIJNS5_1CILi128EEENS7_ILi96EEENS7_ILi192EEEEEELi192ENS_6half_tEfNS_4arch4Sm80ELb0ELb0ELb0ELb0ELb0ELb0ELb1ELb1EEENS1_21CollectiveEpilogueFwdINS6_IJS8_SA_S9_EEENS6_IJNS7_ILi1EEESI_SI_EEESC_SE_Li256ELb0ELb1ELb1ELb0EEENS1_19SingleTileSchedulerILb0ELb1ELb1ELi128EEEEEEEEEvNT_6ParamsE:
	.zero		1576


//--------------------- .nv.constant0._ZN7cutlass13device_kernelIN5flash19enable_sm80_to_sm89INS1_16FlashAttnFwdSm80INS1_25CollectiveMainloopFwdSm80ILi8ELi2ELb0EN4cute5tupleIJNS5_1CILi128EEENS7_ILi64EEENS7_ILi192EEEEEELi192ENS_6half_tEfNS_4arch4Sm80ELb0ELb0ELb0ELb1ELb0ELb0ELb1ELb1EEENS1_21CollectiveEpilogueFwdINS6_IJS8_SA_S9_EEENS6_IJNS7_ILi1EEESI_SI_EEESC_SE_Li256ELb1ELb1ELb1ELb0EEENS1_36VarlenDynamicPersistentTileSchedulerILi128ELi64ELi256ELi256ELb1ELb1ELb0ELb0ELb1ELb1EEEEEEEEEvNT_6ParamsE --------------------------
	.section	.nv.constant0._ZN7cutlass13device_kernelIN5flash19enable_sm80_to_sm89INS1_16FlashAttnFwdSm80INS1_25CollectiveMainloopFwdSm80ILi8ELi2ELb0EN4cute5tupleIJNS5_1CILi128EEENS7_ILi64EEENS7_ILi192EEEEEELi192ENS_6half_tEfNS_4arch4Sm80ELb0ELb0ELb0ELb1ELb0ELb0ELb1ELb1EEENS1_21CollectiveEpilogueFwdINS6_IJS8_SA_S9_EEENS6_IJNS7_ILi1EEESI_SI_EEESC_SE_Li256ELb1ELb1ELb1ELb0EEENS1_36VarlenDynamicPersistentTileSchedulerILi128ELi64ELi256ELi256ELb1ELb1ELb0ELb0ELb1ELb1EEEEEEEEEvNT_6ParamsE,"a",@progbits
	.sectionflags	@""
	.align	4
.nv.constant0._ZN7cutlass13device_kernelIN5flash19enable_sm80_to_sm89INS1_16FlashAttnFwdSm80INS1_25CollectiveMainloopFwdSm80ILi8ELi2ELb0EN4cute5tupleIJNS5_1CILi128EEENS7_ILi64EEENS7_ILi192EEEEEELi192ENS_6half_tEfNS_4arch4Sm80ELb0ELb0ELb0ELb1ELb0ELb0ELb1ELb1EEENS1_21CollectiveEpilogueFwdINS6_IJS8_SA_S9_EEENS6_IJNS7_ILi1EEESI_SI_EEESC_SE_Li256ELb1ELb1ELb1ELb0EEENS1_36VarlenDynamicPersistentTileSchedulerILi128ELi64ELi256ELi256ELb1ELb1ELb0ELb0ELb1ELb1EEEEEEEEEvNT_6ParamsE:
	.zero		1608


//--------------------- .nv.constant0._ZN7cutlass13device_kernelIN5flash19enable_sm80_to_sm89INS1_16FlashAttnFwdSm80INS1_25CollectiveMainloopFwdSm80ILi8ELi2ELb0EN4cute5tupleIJNS5_1CILi128EEENS7_ILi64EEENS7_ILi192EEEEEELi192ENS_6half_tEfNS_4arch4Sm80ELb0ELb0ELb0ELb1ELb0ELb1ELb1ELb1EEENS1_21CollectiveEpilogueFwdINS6_IJS8_SA_S9_EEENS6_IJNS7_ILi1EEESI_SI_EEESC_SE_Li256ELb1ELb1ELb1ELb0EEENS1_36VarlenDynamicPersistentTileSchedulerILi128ELi64ELi256ELi256ELb1ELb1ELb0ELb0ELb1ELb1EEEEEEEEEvNT_6ParamsE --------------------------
	.section	.nv.constant0._ZN7cutlass13device_kernelIN5flash19enable_sm80_to_sm89INS1_16FlashAttnFwdSm80INS1_25CollectiveMainloopFwdSm80ILi8ELi2ELb0EN4cute5tupleIJNS5_1CILi128EEENS7_ILi64EEENS7_ILi192EEEEEELi192ENS_6half_tEfNS_4arch4Sm80ELb0ELb0ELb0ELb1ELb0ELb1ELb1ELb1EEENS1_21CollectiveEpilogueFwdINS6_IJS8_SA_S9_EEENS6_IJNS7_ILi1EEESI_SI_EEESC_SE_Li256ELb1ELb1ELb1ELb0EEENS1_36VarlenDynamicPersistentTileSchedulerILi128ELi64ELi256ELi256ELb1ELb1ELb0ELb0ELb1ELb1EEEEEEEEEvNT_6ParamsE,"a",@progbits
	.sectionflags	@""
	.align	4
.nv.constant0._ZN7cutlass13device_kernelIN5flash19enable_sm80_to_sm89INS1_16FlashAttnFwdSm80INS1_25CollectiveMainloopFwdSm80ILi8ELi2ELb0EN4cute5tupleIJNS5_1CILi128EEENS7_ILi64EEENS7_ILi192EEEEEELi192ENS_6half_tEfNS_4arch4Sm80ELb0ELb0ELb0ELb1ELb0ELb1ELb1ELb1EEENS1_21CollectiveEpilogueFwdINS6_IJS8_SA_S9_EEENS6_IJNS7_ILi1EEESI_SI_EEESC_SE_Li256ELb1ELb1ELb1ELb0EEENS1_36VarlenDynamicPersistentTileSchedulerILi128ELi64ELi256ELi256ELb1ELb1ELb0ELb0ELb1ELb1EEEEEEEEEvNT_6ParamsE:
	.zero		1608


//--------------------- .nv.constant0._ZN7cutlass13device_kernelIN5flash19enable_sm80_to_sm89INS1_16FlashAttnFwdSm80INS1_25CollectiveMainloopFwdSm80ILi8ELi2ELb0EN4cute5tupleIJNS5_1CILi128EEENS7_ILi64EEENS7_ILi192EEEEEELi192ENS_6half_tEfNS_4arch4Sm80ELb0ELb1ELb0ELb0ELb0ELb0ELb1ELb1EEENS1_21CollectiveEpilogueFwdINS6_IJS8_SA_S9_EEENS6_IJNS7_ILi1EEESI_SI_EEESC_SE_Li256ELb0ELb1ELb1ELb0EEENS1_19SingleTileSchedulerILb0ELb1ELb1ELi128EEEEEEEEEvNT_6ParamsE --------------------------
	.section	.nv.constant0._ZN7cutlass13device_kernelIN5flash19enable_sm80_to_sm89INS1_16FlashAttnFwdSm80INS1_25CollectiveMainloopFwdSm80ILi8ELi2ELb0EN4cute5tupleIJNS5_1CILi128EEENS7_ILi64EEENS7_ILi192EEEEEELi192ENS_6half_tEfNS_4arch4Sm80ELb0ELb1ELb0ELb0ELb0ELb0ELb1ELb1EEENS1_21CollectiveEpilogueFwdINS6_IJS8_SA_S9_EEENS6_IJNS7_ILi1EEESI_SI_EEESC_SE_Li256ELb0ELb1ELb1ELb0EEENS1_19SingleTileSchedulerILb0ELb1ELb1ELi128EEEEEEEEEvNT_6ParamsE,"a",@progbits
	.sectionflags	@""
	.align	4
.nv.constant0._ZN7cutlass13device_kernelIN5flash19enable_sm80_to_sm89INS1_16FlashAttnFwdSm80INS1_25CollectiveMainloopFwdSm80ILi8ELi2ELb0EN4cute5tupleIJNS5_1CILi128EEENS7_ILi64EEENS7_ILi192EEEEEELi192ENS_6half_tEfNS_4arch4Sm80ELb0ELb1ELb0ELb0ELb0ELb0ELb1ELb1EEENS1_21CollectiveEpilogueFwdINS6_IJS8_SA_S9_EEENS6_IJNS7_ILi1EEESI_SI_EEESC_SE_Li256ELb0ELb1ELb1ELb0EEENS1_19SingleTileSchedulerILb0ELb1ELb1ELi128EEEEEEEEEvNT_6ParamsE:
	.zero		1576


//--------------------- .nv.constant0._ZN7cutlass13device_kernelIN5flash19enable_sm80_to_sm89INS1_16FlashAttnFwdSm80INS1_25CollectiveMainloopFwdSm80ILi8ELi2ELb0EN4cute5tupleIJNS5_1CILi128EEENS7_ILi64EEENS7_ILi192EEEEEELi192ENS_6half_tEfNS_4arch4Sm80ELb0ELb1ELb0ELb1ELb0ELb0ELb1ELb1EEENS1_21CollectiveEpilogueFwdINS6_IJS8_SA_S9_EEENS6_IJNS7_ILi1EEESI_SI_EEESC_SE_Li256ELb1ELb1ELb1ELb0EEENS1_36VarlenDynamicPersistentTileSchedulerILi128ELi64ELi256ELi256ELb1ELb1ELb0ELb1ELb0ELb1EEEEEEEEEvNT_6ParamsE --------------------------
	.section	.nv.constant0._ZN7cutlass13device_kernelIN5flash19enable_sm80_to_sm89INS1_16FlashAttnFwdSm80INS1_25CollectiveMainloopFwdSm80ILi8ELi2ELb0EN4cute5tupleIJNS5_1CILi128EEENS7_ILi64EEENS7_ILi192EEEEEELi192ENS_6half_tEfNS_4arch4Sm80ELb0ELb1ELb0ELb1ELb0ELb0ELb1ELb1EEENS1_21CollectiveEpilogueFwdINS6_IJS8_SA_S9_EEENS6_IJNS7_ILi1EEESI_SI_EEESC_SE_Li256ELb1ELb1ELb1ELb0EEENS1_36VarlenDynamicPersistentTileSchedulerILi128ELi64ELi256ELi256ELb1ELb1ELb0ELb1ELb0ELb1EEEEEEEEEvNT_6ParamsE,"a",@progbits
	.sectionflags	@""
	.align	4
.nv.constant0._ZN7cutlass13device_kernelIN5flash19enable_sm80_to_sm89INS1_16FlashAttnFwdSm80INS1_25CollectiveMainloopFwdSm80ILi8ELi2ELb0EN4cute5tupleIJNS5_1CILi128EEENS7_ILi64EEENS7_ILi192EEEEEELi192ENS_6half_tEfNS_4arch4Sm80ELb0ELb1ELb0ELb1ELb0ELb0ELb1ELb1EEENS1_21CollectiveEpilogueFwdINS6_IJS8_SA_S9_EEENS6_IJNS7_ILi1EEESI_SI_EEESC_SE_Li256ELb1ELb1ELb1ELb0EEENS1_36VarlenDynamicPersistentTileSchedulerILi128ELi64ELi256ELi256ELb1ELb1ELb0ELb1ELb0ELb1EEEEEEEEEvNT_6ParamsE:
	.zero		1608


//--------------------- .nv.constant0._ZN7cutlass13device_kernelIN5flash19enable_sm80_to_sm89INS1_16FlashAttnFwdSm80INS1_25CollectiveMainloopFwdSm80ILi8ELi2ELb0EN4cute5tupleIJNS5_1CILi128EEENS7_ILi64EEENS7_ILi192EEEEEELi192ENS_6half_tEfNS_4arch4Sm80ELb0ELb1ELb0ELb1ELb0ELb1ELb1ELb1EEENS1_21CollectiveEpilogueFwdINS6_IJS8_SA_S9_EEENS6_IJNS7_ILi1EEESI_SI_EEESC_SE_Li256ELb1ELb1ELb1ELb0EEENS1_36VarlenDynamicPersistentTileSchedulerILi128ELi64ELi256ELi256ELb1ELb1ELb0ELb1ELb0ELb1EEEEEEEEEvNT_6ParamsE --------------------------
	.section	.nv.constant0._ZN7cutlass13device_kernelIN5flash19enable_sm80_to_sm89INS1_16FlashAttnFwdSm80INS1_25CollectiveMainloopFwdSm80ILi8ELi2ELb0EN4cute5tupleIJNS5_1CILi128EEENS7_ILi64EEENS7_ILi192EEEEEELi192ENS_6half_tEfNS_4arch4Sm80ELb0ELb1ELb0ELb1ELb0ELb1ELb1ELb1EEENS1_21CollectiveEpilogueFwdINS6_IJS8_SA_S9_EEENS6_IJNS7_ILi1EEESI_SI_EEESC_SE_Li256ELb1ELb1ELb1ELb0EEENS1_36VarlenDynamicPersistentTileSchedulerILi128ELi64ELi256ELi256ELb1ELb1ELb0ELb1ELb0ELb1EEEEEEEEEvNT_6ParamsE,"a",@progbits
	.sectionflags	@""
	.align	4
.nv.constant0._ZN7cutlass13device_kernelIN5flash19enable_sm80_to_sm89INS1_16FlashAttnFwdSm80INS1_25CollectiveMainloopFwdSm80ILi8ELi2ELb0EN4cute5tupleIJNS5_1CILi128EEENS7_ILi64EEENS7_ILi192EEEEEELi192ENS_6half_tEfNS_4arch4Sm80ELb0ELb1ELb0ELb1ELb0ELb1ELb1ELb1EEENS1_21CollectiveEpilogueFwdINS6_IJS8_SA_S9_EEENS6_IJNS7_ILi1EEESI_SI_EEESC_SE_Li256ELb1ELb1ELb1ELb0EEENS1_36VarlenDynamicPersistentTileSchedulerILi128ELi64ELi256ELi256ELb1ELb1ELb0ELb1ELb0ELb1EEEEEEEEEvNT_6ParamsE:
	.zero		1608


//--------------------- .nv.constant0._ZN7cutlass13device_kernelIN5flash19enable_sm80_to_sm89INS1_16FlashAttnFwdSm80INS1_25CollectiveMainloopFwdSm80ILi8ELi2ELb1EN4cute5tupleIJNS5_1CILi128EEENS7_ILi96EEENS7_ILi192EEEEEELi192ENS_6half_tEfNS_4arch4Sm80ELb1ELb0ELb0ELb0ELb0ELb0ELb1ELb1EEENS1_21CollectiveEpilogueFwdINS6_IJS8_SA_S9_EEENS6_IJNS7_ILi1EEESI_SI_EEESC_SE_Li256ELb0ELb1ELb1ELb0EEENS1_30DynamicPersistentTileSchedulerILi256ELi256ELb1ELb1ELb0EEEEEEEEEvNT_6ParamsE --------------------------
	.section	.nv.constant0._ZN7cutlass13device_kernelIN5flash19enable_sm80_to_sm89INS1_16FlashAttnFwdSm80INS1_25CollectiveMainloopFwdSm80ILi8ELi2ELb1EN4cute5tupleIJNS5_1CILi128EEENS7_ILi96EEENS7_ILi192EEEEEELi192ENS_6half_tEfNS_4arch4Sm80ELb1ELb0ELb0ELb0ELb0ELb0ELb1ELb1EEENS1_21CollectiveEpilogueFwdINS6_IJS8_SA_S9_EEENS6_IJNS7_ILi1EEESI_SI_EEESC_SE_Li256ELb0ELb1ELb1ELb0EEENS1_30DynamicPersistentTileSchedulerILi256ELi256ELb1ELb1ELb0EEEEEEEEEvNT_6ParamsE,"a",@progbits
	.sectionflags	@""
	.align	4
.nv.constant0._ZN7cutlass13device_kernelIN5flash19enable_sm80_to_sm89INS1_16FlashAttnFwdSm80INS1_25CollectiveMainloopFwdSm80ILi8ELi2ELb1EN4cute5tupleIJNS5_1CILi128EEENS7_ILi96EEENS7_ILi192EEEEEELi192ENS_6half_tEfNS_4arch4Sm80ELb1ELb0ELb0ELb0ELb0ELb0ELb1ELb1EEENS1_21CollectiveEpilogueFwdINS6_IJS8_SA_S9_EEENS6_IJNS7_ILi1EEESI_SI_EEESC_SE_Li256ELb0ELb1ELb1ELb0EEENS1_30DynamicPersistentTileSchedulerILi256ELi256ELb1ELb1ELb0EEEEEEEEEvNT_6ParamsE:
	.zero		1592


//--------------------- .nv.constant0._ZN7cutlass13device_kernelIN5flash19enable_sm80_to_sm89INS1_16FlashAttnFwdSm80INS1_25CollectiveMainloopFwdSm80ILi8ELi2ELb0EN4cute5tupleIJNS5_1CILi128EEENS7_ILi64EEENS7_ILi192EEEEEELi192ENS_6half_tEfNS_4arch4Sm80ELb1ELb0ELb0ELb1ELb0ELb0ELb1ELb1EEENS1_21CollectiveEpilogueFwdINS6_IJS8_SA_S9_EEENS6_IJNS7_ILi1EEESI_SI_EEESC_SE_Li256ELb1ELb1ELb1ELb0EEENS1_36VarlenDynamicPersistentTileSchedulerILi128ELi64ELi256ELi256ELb1ELb1ELb0ELb1ELb1ELb1EEEEEEEEEvNT_6ParamsE --------------------------
	.section	.nv.constant0._ZN7cutlass13device_kernelIN5flash19enable_sm80_to_sm89INS1_16FlashAttnFwdSm80INS1_25CollectiveMainloopFwdSm80ILi8ELi2ELb0EN4cute5tupleIJNS5_1CILi128EEENS7_ILi64EEENS7_ILi192EEEEEELi192ENS_6half_tEfNS_4arch4Sm80ELb1ELb0ELb0ELb1ELb0ELb0ELb1ELb1EEENS1_21CollectiveEpilogueFwdINS6_IJS8_SA_S9_EEENS6_IJNS7_ILi1EEESI_SI_EEESC_SE_Li256ELb1ELb1ELb1ELb0EEENS1_36VarlenDynamicPersistentTileSchedulerILi128ELi64ELi256ELi256ELb1ELb1ELb0ELb1ELb1ELb1EEEEEEEEEvNT_6ParamsE,"a",@progbits
	.sectionflags	@""
	.align	4
.nv.constant0._ZN7cutlass13device_kernelIN5flash19enable_sm80_to_sm89INS1_16FlashAttnFwdSm80INS1_25CollectiveMainloopFwdSm80ILi8ELi2ELb0EN4cute5tupleIJNS5_1CILi128EEENS7_ILi64EEENS7_ILi192EEEEEELi192ENS_6half_tEfNS_4arch4Sm80ELb1ELb0ELb0ELb1ELb0ELb0ELb1ELb1EEENS1_21CollectiveEpilogueFwdINS6_IJS8_SA_S9_EEENS6_IJNS7_ILi1EEESI_SI_EEESC_SE_Li256ELb1ELb1ELb1ELb0EEENS1_36VarlenDynamicPersistentTileSchedulerILi128ELi64ELi256ELi256ELb1ELb1ELb0ELb1ELb1ELb1EEEEEEEEEvNT_6ParamsE:
	.zero		1608


//--------------------- .nv.constant0._ZN7cutlass13device_kernelIN5flash19enable_sm80_to_sm89INS1_16FlashAttnFwdSm80INS1_25CollectiveMainloopFwdSm80ILi8ELi2ELb0EN4cute5tupleIJNS5_1CILi128EEENS7_ILi64EEENS7_ILi192EEEEEELi192ENS_6half_tEfNS_4arch4Sm80ELb1ELb0ELb0ELb1ELb0ELb1ELb1ELb1EEENS1_21CollectiveEpilogueFwdINS6_IJS8_SA_S9_EEENS6_IJNS7_ILi1EEESI_SI_EEESC_SE_Li256ELb1ELb1ELb1ELb0EEENS1_36VarlenDynamicPersistentTileSchedulerILi128ELi64ELi256ELi256ELb1ELb1ELb0ELb1ELb1ELb1EEEEEEEEEvNT_6ParamsE --------------------------
	.section	.nv.constant0._ZN7cutlass13device_kernelIN5flash19enable_sm80_to_sm89INS1_16FlashAttnFwdSm80INS1_25CollectiveMainloopFwdSm80ILi8ELi2ELb0EN4cute5tupleIJNS5_1CILi128EEENS7_ILi64EEENS7_ILi192EEEEEELi192ENS_6half_tEfNS_4arch4Sm80ELb1ELb0ELb0ELb1ELb0ELb1ELb1ELb1EEENS1_21CollectiveEpilogueFwdINS6_IJS8_SA_S9_EEENS6_IJNS7_ILi1EEESI_SI_EEESC_SE_Li256ELb1ELb1ELb1ELb0EEENS1_36VarlenDynamicPersistentTileSchedulerILi128ELi64ELi256ELi256ELb1ELb1ELb0ELb1ELb1ELb1EEEEEEEEEvNT_6ParamsE,"a",@progbits
	.sectionflags	@""
	.align	4
.nv.constant0._ZN7cutlass13device_kernelIN5flash19enable_sm80_to_sm89INS1_16FlashAttnFwdSm80INS1_25CollectiveMainloopFwdSm80ILi8ELi2ELb0EN4cute5tupleIJNS5_1CILi128EEENS7_ILi64EEENS7_ILi192EEEEEELi192ENS_6half_tEfNS_4arch4Sm80ELb1ELb0ELb0ELb1ELb0ELb1ELb1ELb1EEENS1_21CollectiveEpilogueFwdINS6_IJS8_SA_S9_EEENS6_IJNS7_ILi1EEESI_SI_EEESC_SE_Li256ELb1ELb1ELb1ELb0EEENS1_36VarlenDynamicPersistentTileSchedulerILi128ELi64ELi256ELi256ELb1ELb1ELb0ELb1ELb1ELb1EEEEEEEEEvNT_6ParamsE:
	.zero		1608


//--------------------- SYMBOLS --------------------------

	.type		.nv.reservedSmem.offset0,@object
	.size		.nv.reservedSmem.offset0,0x4
